//
// Generated by NVIDIA NVVM Compiler
//
// Compiler Build ID: CL-36424714
// Cuda compilation tools, release 13.0, V13.0.88
// Based on NVVM 20.0.0
//

.version 9.0
.target sm_100
.address_size 64

	// .globl	_Z15matmult_kernel1iiiPdS_S_
.extern .func  (.param .b32 func_retval0) vprintf
(
	.param .b64 vprintf_param_0,
	.param .b64 vprintf_param_1
)
;
.global .align 1 .b8 $str[7] = {37, 46, 50, 108, 102, 32};
.global .align 1 .b8 $str$1[2] = {10};

.visible .entry _Z15matmult_kernel1iiiPdS_S_(
	.param .u32 _Z15matmult_kernel1iiiPdS_S__param_0,
	.param .u32 _Z15matmult_kernel1iiiPdS_S__param_1,
	.param .u32 _Z15matmult_kernel1iiiPdS_S__param_2,
	.param .u64 .ptr .align 1 _Z15matmult_kernel1iiiPdS_S__param_3,
	.param .u64 .ptr .align 1 _Z15matmult_kernel1iiiPdS_S__param_4,
	.param .u64 .ptr .align 1 _Z15matmult_kernel1iiiPdS_S__param_5
)
{
	.local .align 8 .b8 	__local_depot0[8];
	.reg .b64 	%SP;
	.reg .b64 	%SPL;
	.reg .pred 	%p<37>;
	.reg .b32 	%r<184>;
	.reg .b64 	%rd<120>;
	.reg .b64 	%fd<92>;

	mov.u64 	%SPL, __local_depot0;
	cvta.local.u64 	%SP, %SPL;
	ld.param.u32 	%r53, [_Z15matmult_kernel1iiiPdS_S__param_0];
	ld.param.u32 	%r54, [_Z15matmult_kernel1iiiPdS_S__param_1];
	ld.param.u32 	%r55, [_Z15matmult_kernel1iiiPdS_S__param_2];
	ld.param.u64 	%rd10, [_Z15matmult_kernel1iiiPdS_S__param_4];
	ld.param.u64 	%rd11, [_Z15matmult_kernel1iiiPdS_S__param_5];
	cvta.to.global.u64 	%rd1, %rd10;
	cvta.to.global.u64 	%rd2, %rd11;
	min.s32 	%r56, %r53, %r54;
	setp.lt.s32 	%p1, %r56, 1;
	@%p1 bra 	$L__BB0_14;
	and.b32  	%r1, %r54, 7;
	add.s32 	%r2, %r1, -1;
	and.b32  	%r3, %r54, 3;
	and.b32  	%r4, %r54, 2147483640;
	and.b32  	%r5, %r54, 1;
	mov.b32 	%r166, 0;
$L__BB0_2:
	setp.lt.u32 	%p2, %r54, 8;
	mul.lo.s32 	%r7, %r166, %r54;
	mov.b32 	%r169, 0;
	@%p2 bra 	$L__BB0_5;
	mov.b32 	%r167, 0;
$L__BB0_4:
	.pragma "nounroll";
	add.s32 	%r60, %r167, %r7;
	mul.wide.u32 	%rd12, %r60, 8;
	add.s64 	%rd13, %rd2, %rd12;
	mov.b64 	%rd14, 0;
	st.global.u64 	[%rd13], %rd14;
	st.global.u64 	[%rd13+8], %rd14;
	st.global.u64 	[%rd13+16], %rd14;
	st.global.u64 	[%rd13+24], %rd14;
	st.global.u64 	[%rd13+32], %rd14;
	st.global.u64 	[%rd13+40], %rd14;
	st.global.u64 	[%rd13+48], %rd14;
	st.global.u64 	[%rd13+56], %rd14;
	add.s32 	%r167, %r167, 8;
	setp.eq.s32 	%p3, %r167, %r4;
	mov.u32 	%r169, %r4;
	@%p3 bra 	$L__BB0_5;
	bra.uni 	$L__BB0_4;
$L__BB0_5:
	setp.eq.s32 	%p4, %r1, 0;
	@%p4 bra 	$L__BB0_13;
	setp.lt.u32 	%p5, %r2, 3;
	@%p5 bra 	$L__BB0_8;
	add.s32 	%r61, %r169, %r7;
	mul.wide.u32 	%rd15, %r61, 8;
	add.s64 	%rd16, %rd2, %rd15;
	mov.b64 	%rd17, 0;
	st.global.u64 	[%rd16], %rd17;
	cvt.u64.u32 	%rd18, %r7;
	cvt.u64.u32 	%rd19, %r169;
	add.s64 	%rd20, %rd19, %rd18;
	shl.b64 	%rd21, %rd20, 3;
	add.s64 	%rd22, %rd2, %rd21;
	st.global.u64 	[%rd22+8], %rd17;
	st.global.u64 	[%rd22+16], %rd17;
	st.global.u64 	[%rd22+24], %rd17;
	add.s32 	%r169, %r169, 4;
$L__BB0_8:
	setp.eq.s32 	%p6, %r3, 0;
	@%p6 bra 	$L__BB0_13;
	setp.eq.s32 	%p7, %r3, 1;
	@%p7 bra 	$L__BB0_11;
	add.s32 	%r62, %r169, %r7;
	mul.wide.u32 	%rd23, %r62, 8;
	add.s64 	%rd24, %rd2, %rd23;
	mov.b64 	%rd25, 0;
	st.global.u64 	[%rd24], %rd25;
	cvt.u64.u32 	%rd26, %r7;
	cvt.u64.u32 	%rd27, %r169;
	add.s64 	%rd28, %rd27, %rd26;
	shl.b64 	%rd29, %rd28, 3;
	add.s64 	%rd30, %rd2, %rd29;
	st.global.u64 	[%rd30+8], %rd25;
	add.s32 	%r169, %r169, 2;
$L__BB0_11:
	setp.eq.s32 	%p8, %r5, 0;
	@%p8 bra 	$L__BB0_13;
	add.s32 	%r63, %r169, %r7;
	mul.wide.u32 	%rd31, %r63, 8;
	add.s64 	%rd32, %rd2, %rd31;
	mov.b64 	%rd33, 0;
	st.global.u64 	[%rd32], %rd33;
$L__BB0_13:
	add.s32 	%r166, %r166, 1;
	setp.ne.s32 	%p9, %r166, %r53;
	@%p9 bra 	$L__BB0_2;
$L__BB0_14:
	min.s32 	%r64, %r53, %r55;
	min.s32 	%r65, %r64, %r54;
	setp.lt.s32 	%p10, %r65, 1;
	@%p10 bra 	$L__BB0_30;
	and.b32  	%r16, %r54, 7;
	and.b32  	%r17, %r54, 2147483640;
	mov.b32 	%r171, 0;
$L__BB0_16:
	mul.lo.s32 	%r19, %r171, %r55;
	mul.lo.s32 	%r20, %r171, %r54;
	mov.b32 	%r172, 0;
	cvt.u64.u32 	%rd62, %r20;
$L__BB0_17:
	ld.param.u64 	%rd118, [_Z15matmult_kernel1iiiPdS_S__param_3];
	setp.lt.u32 	%p11, %r54, 8;
	add.s32 	%r69, %r172, %r19;
	cvta.to.global.u64 	%rd34, %rd118;
	mul.wide.u32 	%rd35, %r69, 8;
	add.s64 	%rd3, %rd34, %rd35;
	mul.lo.s32 	%r22, %r172, %r54;
	mov.b32 	%r175, 0;
	@%p11 bra 	$L__BB0_20;
	mov.b32 	%r173, 0;
$L__BB0_19:
	.pragma "nounroll";
	ld.global.f64 	%fd1, [%rd3];
	add.s32 	%r71, %r173, %r22;
	mul.wide.u32 	%rd36, %r71, 8;
	add.s64 	%rd37, %rd1, %rd36;
	ld.global.f64 	%fd2, [%rd37];
	add.s32 	%r72, %r173, %r20;
	mul.wide.u32 	%rd38, %r72, 8;
	add.s64 	%rd39, %rd2, %rd38;
	ld.global.f64 	%fd3, [%rd39];
	fma.rn.f64 	%fd4, %fd1, %fd2, %fd3;
	st.global.f64 	[%rd39], %fd4;
	ld.global.f64 	%fd5, [%rd3];
	ld.global.f64 	%fd6, [%rd37+8];
	ld.global.f64 	%fd7, [%rd39+8];
	fma.rn.f64 	%fd8, %fd5, %fd6, %fd7;
	st.global.f64 	[%rd39+8], %fd8;
	ld.global.f64 	%fd9, [%rd3];
	ld.global.f64 	%fd10, [%rd37+16];
	ld.global.f64 	%fd11, [%rd39+16];
	fma.rn.f64 	%fd12, %fd9, %fd10, %fd11;
	st.global.f64 	[%rd39+16], %fd12;
	ld.global.f64 	%fd13, [%rd3];
	ld.global.f64 	%fd14, [%rd37+24];
	ld.global.f64 	%fd15, [%rd39+24];
	fma.rn.f64 	%fd16, %fd13, %fd14, %fd15;
	st.global.f64 	[%rd39+24], %fd16;
	ld.global.f64 	%fd17, [%rd3];
	ld.global.f64 	%fd18, [%rd37+32];
	ld.global.f64 	%fd19, [%rd39+32];
	fma.rn.f64 	%fd20, %fd17, %fd18, %fd19;
	st.global.f64 	[%rd39+32], %fd20;
	ld.global.f64 	%fd21, [%rd3];
	ld.global.f64 	%fd22, [%rd37+40];
	ld.global.f64 	%fd23, [%rd39+40];
	fma.rn.f64 	%fd24, %fd21, %fd22, %fd23;
	st.global.f64 	[%rd39+40], %fd24;
	ld.global.f64 	%fd25, [%rd3];
	ld.global.f64 	%fd26, [%rd37+48];
	ld.global.f64 	%fd27, [%rd39+48];
	fma.rn.f64 	%fd28, %fd25, %fd26, %fd27;
	st.global.f64 	[%rd39+48], %fd28;
	ld.global.f64 	%fd29, [%rd3];
	ld.global.f64 	%fd30, [%rd37+56];
	ld.global.f64 	%fd31, [%rd39+56];
	fma.rn.f64 	%fd32, %fd29, %fd30, %fd31;
	st.global.f64 	[%rd39+56], %fd32;
	add.s32 	%r173, %r173, 8;
	setp.ne.s32 	%p12, %r173, %r17;
	mov.u32 	%r175, %r17;
	@%p12 bra 	$L__BB0_19;
$L__BB0_20:
	setp.eq.s32 	%p13, %r16, 0;
	@%p13 bra 	$L__BB0_28;
	add.s32 	%r73, %r16, -1;
	setp.lt.u32 	%p14, %r73, 3;
	@%p14 bra 	$L__BB0_23;
	ld.global.f64 	%fd33, [%rd3];
	add.s32 	%r74, %r175, %r22;
	mul.wide.u32 	%rd40, %r74, 8;
	add.s64 	%rd41, %rd1, %rd40;
	ld.global.f64 	%fd34, [%rd41];
	add.s32 	%r75, %r175, %r20;
	mul.wide.u32 	%rd42, %r75, 8;
	add.s64 	%rd43, %rd2, %rd42;
	ld.global.f64 	%fd35, [%rd43];
	fma.rn.f64 	%fd36, %fd33, %fd34, %fd35;
	st.global.f64 	[%rd43], %fd36;
	ld.global.f64 	%fd37, [%rd3];
	cvt.u64.u32 	%rd44, %r22;
	cvt.u64.u32 	%rd45, %r175;
	add.s64 	%rd46, %rd45, %rd44;
	shl.b64 	%rd47, %rd46, 3;
	add.s64 	%rd48, %rd1, %rd47;
	ld.global.f64 	%fd38, [%rd48+8];
	add.s64 	%rd50, %rd45, %rd62;
	shl.b64 	%rd51, %rd50, 3;
	add.s64 	%rd52, %rd2, %rd51;
	ld.global.f64 	%fd39, [%rd52+8];
	fma.rn.f64 	%fd40, %fd37, %fd38, %fd39;
	st.global.f64 	[%rd52+8], %fd40;
	ld.global.f64 	%fd41, [%rd3];
	ld.global.f64 	%fd42, [%rd48+16];
	ld.global.f64 	%fd43, [%rd52+16];
	fma.rn.f64 	%fd44, %fd41, %fd42, %fd43;
	st.global.f64 	[%rd52+16], %fd44;
	ld.global.f64 	%fd45, [%rd3];
	ld.global.f64 	%fd46, [%rd48+24];
	ld.global.f64 	%fd47, [%rd52+24];
	fma.rn.f64 	%fd48, %fd45, %fd46, %fd47;
	st.global.f64 	[%rd52+24], %fd48;
	add.s32 	%r175, %r175, 4;
$L__BB0_23:
	and.b32  	%r76, %r54, 3;
	setp.eq.s32 	%p15, %r76, 0;
	@%p15 bra 	$L__BB0_28;
	setp.eq.s32 	%p16, %r76, 1;
	@%p16 bra 	$L__BB0_26;
	ld.global.f64 	%fd49, [%rd3];
	add.s32 	%r77, %r175, %r22;
	mul.wide.u32 	%rd53, %r77, 8;
	add.s64 	%rd54, %rd1, %rd53;
	ld.global.f64 	%fd50, [%rd54];
	add.s32 	%r78, %r175, %r20;
	mul.wide.u32 	%rd55, %r78, 8;
	add.s64 	%rd56, %rd2, %rd55;
	ld.global.f64 	%fd51, [%rd56];
	fma.rn.f64 	%fd52, %fd49, %fd50, %fd51;
	st.global.f64 	[%rd56], %fd52;
	ld.global.f64 	%fd53, [%rd3];
	cvt.u64.u32 	%rd57, %r22;
	cvt.u64.u32 	%rd58, %r175;
	add.s64 	%rd59, %rd58, %rd57;
	shl.b64 	%rd60, %rd59, 3;
	add.s64 	%rd61, %rd1, %rd60;
	ld.global.f64 	%fd54, [%rd61+8];
	add.s64 	%rd63, %rd58, %rd62;
	shl.b64 	%rd64, %rd63, 3;
	add.s64 	%rd65, %rd2, %rd64;
	ld.global.f64 	%fd55, [%rd65+8];
	fma.rn.f64 	%fd56, %fd53, %fd54, %fd55;
	st.global.f64 	[%rd65+8], %fd56;
	add.s32 	%r175, %r175, 2;
$L__BB0_26:
	and.b32  	%r79, %r54, 1;
	setp.eq.b32 	%p17, %r79, 1;
	not.pred 	%p18, %p17;
	@%p18 bra 	$L__BB0_28;
	ld.global.f64 	%fd57, [%rd3];
	add.s32 	%r80, %r175, %r22;
	mul.wide.u32 	%rd66, %r80, 8;
	add.s64 	%rd67, %rd1, %rd66;
	ld.global.f64 	%fd58, [%rd67];
	add.s32 	%r81, %r175, %r20;
	mul.wide.u32 	%rd68, %r81, 8;
	add.s64 	%rd69, %rd2, %rd68;
	ld.global.f64 	%fd59, [%rd69];
	fma.rn.f64 	%fd60, %fd57, %fd58, %fd59;
	st.global.f64 	[%rd69], %fd60;
$L__BB0_28:
	add.s32 	%r172, %r172, 1;
	setp.ne.s32 	%p19, %r172, %r55;
	@%p19 bra 	$L__BB0_17;
	add.s32 	%r171, %r171, 1;
	setp.ne.s32 	%p20, %r171, %r53;
	@%p20 bra 	$L__BB0_16;
$L__BB0_30:
	setp.lt.s32 	%p21, %r53, 1;
	@%p21 bra 	$L__BB0_53;
	setp.lt.s32 	%p22, %r54, 1;
	@%p22 bra 	$L__BB0_47;
	and.b32  	%r32, %r54, 15;
	and.b32  	%r33, %r54, 7;
	mov.b32 	%r177, 0;
	mov.u64 	%rd116, $str$1;
	add.u64 	%rd80, %SP, 0;
	mov.u64 	%rd103, $str;
$L__BB0_33:
	setp.lt.u32 	%p27, %r54, 16;
	mul.lo.s32 	%r35, %r177, %r54;
	mov.b32 	%r180, 0;
	@%p27 bra 	$L__BB0_36;
	and.b32  	%r96, %r54, 2147483632;
	neg.s32 	%r178, %r96;
	mul.wide.u32 	%rd74, %r35, 8;
	add.s64 	%rd75, %rd2, %rd74;
	add.s64 	%rd119, %rd75, 64;
$L__BB0_35:
	.pragma "nounroll";
	and.b32  	%r180, %r54, 2147483632;
	ld.global.f64 	%fd61, [%rd119+-64];
	add.u64 	%rd76, %SP, 0;
	add.u64 	%rd77, %SPL, 0;
	st.local.f64 	[%rd77], %fd61;
	mov.u64 	%rd78, $str;
	cvta.global.u64 	%rd79, %rd78;
	{ // callseq 5, 0
	.param .b64 param0;
	st.param.b64 	[param0], %rd79;
	.param .b64 param1;
	st.param.b64 	[param1], %rd76;
	.param .b32 retval0;
	call.uni (retval0), 
	vprintf, 
	(
	param0, 
	param1
	);
	ld.param.b32 	%r97, [retval0];
	} // callseq 5
	ld.global.f64 	%fd62, [%rd119+-56];
	st.local.f64 	[%rd77], %fd62;
	{ // callseq 6, 0
	.param .b64 param0;
	st.param.b64 	[param0], %rd79;
	.param .b64 param1;
	st.param.b64 	[param1], %rd76;
	.param .b32 retval0;
	call.uni (retval0), 
	vprintf, 
	(
	param0, 
	param1
	);
	ld.param.b32 	%r99, [retval0];
	} // callseq 6
	ld.global.f64 	%fd63, [%rd119+-48];
	st.local.f64 	[%rd77], %fd63;
	{ // callseq 7, 0
	.param .b64 param0;
	st.param.b64 	[param0], %rd79;
	.param .b64 param1;
	st.param.b64 	[param1], %rd76;
	.param .b32 retval0;
	call.uni (retval0), 
	vprintf, 
	(
	param0, 
	param1
	);
	ld.param.b32 	%r101, [retval0];
	} // callseq 7
	ld.global.f64 	%fd64, [%rd119+-40];
	st.local.f64 	[%rd77], %fd64;
	{ // callseq 8, 0
	.param .b64 param0;
	st.param.b64 	[param0], %rd79;
	.param .b64 param1;
	st.param.b64 	[param1], %rd76;
	.param .b32 retval0;
	call.uni (retval0), 
	vprintf, 
	(
	param0, 
	param1
	);
	ld.param.b32 	%r103, [retval0];
	} // callseq 8
	ld.global.f64 	%fd65, [%rd119+-32];
	st.local.f64 	[%rd77], %fd65;
	{ // callseq 9, 0
	.param .b64 param0;
	st.param.b64 	[param0], %rd79;
	.param .b64 param1;
	st.param.b64 	[param1], %rd76;
	.param .b32 retval0;
	call.uni (retval0), 
	vprintf, 
	(
	param0, 
	param1
	);
	ld.param.b32 	%r105, [retval0];
	} // callseq 9
	ld.global.f64 	%fd66, [%rd119+-24];
	st.local.f64 	[%rd77], %fd66;
	{ // callseq 10, 0
	.param .b64 param0;
	st.param.b64 	[param0], %rd79;
	.param .b64 param1;
	st.param.b64 	[param1], %rd76;
	.param .b32 retval0;
	call.uni (retval0), 
	vprintf, 
	(
	param0, 
	param1
	);
	ld.param.b32 	%r107, [retval0];
	} // callseq 10
	ld.global.f64 	%fd67, [%rd119+-16];
	st.local.f64 	[%rd77], %fd67;
	{ // callseq 11, 0
	.param .b64 param0;
	st.param.b64 	[param0], %rd79;
	.param .b64 param1;
	st.param.b64 	[param1], %rd76;
	.param .b32 retval0;
	call.uni (retval0), 
	vprintf, 
	(
	param0, 
	param1
	);
	ld.param.b32 	%r109, [retval0];
	} // callseq 11
	ld.global.f64 	%fd68, [%rd119+-8];
	st.local.f64 	[%rd77], %fd68;
	{ // callseq 12, 0
	.param .b64 param0;
	st.param.b64 	[param0], %rd79;
	.param .b64 param1;
	st.param.b64 	[param1], %rd76;
	.param .b32 retval0;
	call.uni (retval0), 
	vprintf, 
	(
	param0, 
	param1
	);
	ld.param.b32 	%r111, [retval0];
	} // callseq 12
	ld.global.f64 	%fd69, [%rd119];
	st.local.f64 	[%rd77], %fd69;
	{ // callseq 13, 0
	.param .b64 param0;
	st.param.b64 	[param0], %rd79;
	.param .b64 param1;
	st.param.b64 	[param1], %rd76;
	.param .b32 retval0;
	call.uni (retval0), 
	vprintf, 
	(
	param0, 
	param1
	);
	ld.param.b32 	%r113, [retval0];
	} // callseq 13
	ld.global.f64 	%fd70, [%rd119+8];
	st.local.f64 	[%rd77], %fd70;
	{ // callseq 14, 0
	.param .b64 param0;
	st.param.b64 	[param0], %rd79;
	.param .b64 param1;
	st.param.b64 	[param1], %rd76;
	.param .b32 retval0;
	call.uni (retval0), 
	vprintf, 
	(
	param0, 
	param1
	);
	ld.param.b32 	%r115, [retval0];
	} // callseq 14
	ld.global.f64 	%fd71, [%rd119+16];
	st.local.f64 	[%rd77], %fd71;
	{ // callseq 15, 0
	.param .b64 param0;
	st.param.b64 	[param0], %rd79;
	.param .b64 param1;
	st.param.b64 	[param1], %rd76;
	.param .b32 retval0;
	call.uni (retval0), 
	vprintf, 
	(
	param0, 
	param1
	);
	ld.param.b32 	%r117, [retval0];
	} // callseq 15
	ld.global.f64 	%fd72, [%rd119+24];
	st.local.f64 	[%rd77], %fd72;
	{ // callseq 16, 0
	.param .b64 param0;
	st.param.b64 	[param0], %rd79;
	.param .b64 param1;
	st.param.b64 	[param1], %rd76;
	.param .b32 retval0;
	call.uni (retval0), 
	vprintf, 
	(
	param0, 
	param1
	);
	ld.param.b32 	%r119, [retval0];
	} // callseq 16
	ld.global.f64 	%fd73, [%rd119+32];
	st.local.f64 	[%rd77], %fd73;
	{ // callseq 17, 0
	.param .b64 param0;
	st.param.b64 	[param0], %rd79;
	.param .b64 param1;
	st.param.b64 	[param1], %rd76;
	.param .b32 retval0;
	call.uni (retval0), 
	vprintf, 
	(
	param0, 
	param1
	);
	ld.param.b32 	%r121, [retval0];
	} // callseq 17
	ld.global.f64 	%fd74, [%rd119+40];
	st.local.f64 	[%rd77], %fd74;
	{ // callseq 18, 0
	.param .b64 param0;
	st.param.b64 	[param0], %rd79;
	.param .b64 param1;
	st.param.b64 	[param1], %rd76;
	.param .b32 retval0;
	call.uni (retval0), 
	vprintf, 
	(
	param0, 
	param1
	);
	ld.param.b32 	%r123, [retval0];
	} // callseq 18
	ld.global.f64 	%fd75, [%rd119+48];
	st.local.f64 	[%rd77], %fd75;
	{ // callseq 19, 0
	.param .b64 param0;
	st.param.b64 	[param0], %rd79;
	.param .b64 param1;
	st.param.b64 	[param1], %rd76;
	.param .b32 retval0;
	call.uni (retval0), 
	vprintf, 
	(
	param0, 
	param1
	);
	ld.param.b32 	%r125, [retval0];
	} // callseq 19
	ld.global.f64 	%fd76, [%rd119+56];
	st.local.f64 	[%rd77], %fd76;
	{ // callseq 20, 0
	.param .b64 param0;
	st.param.b64 	[param0], %rd79;
	.param .b64 param1;
	st.param.b64 	[param1], %rd76;
	.param .b32 retval0;
	call.uni (retval0), 
	vprintf, 
	(
	param0, 
	param1
	);
	ld.param.b32 	%r127, [retval0];
	} // callseq 20
	add.s32 	%r178, %r178, 16;
	add.s64 	%rd119, %rd119, 128;
	setp.eq.s32 	%p28, %r178, 0;
	@%p28 bra 	$L__BB0_36;
	bra.uni 	$L__BB0_35;
$L__BB0_36:
	setp.eq.s32 	%p29, %r32, 0;
	@%p29 bra 	$L__BB0_46;
	cvta.to.local.u64 	%rd7, %rd80;
	add.s32 	%r129, %r32, -1;
	setp.lt.u32 	%p30, %r129, 7;
	@%p30 bra 	$L__BB0_39;
	add.s32 	%r130, %r180, %r35;
	mul.wide.u32 	%rd81, %r130, 8;
	add.s64 	%rd82, %rd2, %rd81;
	ld.global.f64 	%fd77, [%rd82];
	st.local.f64 	[%rd7], %fd77;
	cvta.global.u64 	%rd84, %rd103;
	{ // callseq 21, 0
	.param .b64 param0;
	st.param.b64 	[param0], %rd84;
	.param .b64 param1;
	st.param.b64 	[param1], %rd80;
	.param .b32 retval0;
	call.uni (retval0), 
	vprintf, 
	(
	param0, 
	param1
	);
	ld.param.b32 	%r131, [retval0];
	} // callseq 21
	cvt.u64.u32 	%rd86, %r35;
	cvt.u64.u32 	%rd87, %r180;
	add.s64 	%rd88, %rd87, %rd86;
	shl.b64 	%rd89, %rd88, 3;
	add.s64 	%rd90, %rd2, %rd89;
	ld.global.f64 	%fd78, [%rd90+8];
	st.local.f64 	[%rd7], %fd78;
	{ // callseq 22, 0
	.param .b64 param0;
	st.param.b64 	[param0], %rd84;
	.param .b64 param1;
	st.param.b64 	[param1], %rd80;
	.param .b32 retval0;
	call.uni (retval0), 
	vprintf, 
	(
	param0, 
	param1
	);
	ld.param.b32 	%r133, [retval0];
	} // callseq 22
	ld.global.f64 	%fd79, [%rd90+16];
	st.local.f64 	[%rd7], %fd79;
	{ // callseq 23, 0
	.param .b64 param0;
	st.param.b64 	[param0], %rd84;
	.param .b64 param1;
	st.param.b64 	[param1], %rd80;
	.param .b32 retval0;
	call.uni (retval0), 
	vprintf, 
	(
	param0, 
	param1
	);
	ld.param.b32 	%r135, [retval0];
	} // callseq 23
	ld.global.f64 	%fd80, [%rd90+24];
	st.local.f64 	[%rd7], %fd80;
	{ // callseq 24, 0
	.param .b64 param0;
	st.param.b64 	[param0], %rd84;
	.param .b64 param1;
	st.param.b64 	[param1], %rd80;
	.param .b32 retval0;
	call.uni (retval0), 
	vprintf, 
	(
	param0, 
	param1
	);
	ld.param.b32 	%r137, [retval0];
	} // callseq 24
	ld.global.f64 	%fd81, [%rd90+32];
	st.local.f64 	[%rd7], %fd81;
	{ // callseq 25, 0
	.param .b64 param0;
	st.param.b64 	[param0], %rd84;
	.param .b64 param1;
	st.param.b64 	[param1], %rd80;
	.param .b32 retval0;
	call.uni (retval0), 
	vprintf, 
	(
	param0, 
	param1
	);
	ld.param.b32 	%r139, [retval0];
	} // callseq 25
	ld.global.f64 	%fd82, [%rd90+40];
	st.local.f64 	[%rd7], %fd82;
	{ // callseq 26, 0
	.param .b64 param0;
	st.param.b64 	[param0], %rd84;
	.param .b64 param1;
	st.param.b64 	[param1], %rd80;
	.param .b32 retval0;
	call.uni (retval0), 
	vprintf, 
	(
	param0, 
	param1
	);
	ld.param.b32 	%r141, [retval0];
	} // callseq 26
	ld.global.f64 	%fd83, [%rd90+48];
	st.local.f64 	[%rd7], %fd83;
	{ // callseq 27, 0
	.param .b64 param0;
	st.param.b64 	[param0], %rd84;
	.param .b64 param1;
	st.param.b64 	[param1], %rd80;
	.param .b32 retval0;
	call.uni (retval0), 
	vprintf, 
	(
	param0, 
	param1
	);
	ld.param.b32 	%r143, [retval0];
	} // callseq 27
	ld.global.f64 	%fd84, [%rd90+56];
	st.local.f64 	[%rd7], %fd84;
	{ // callseq 28, 0
	.param .b64 param0;
	st.param.b64 	[param0], %rd84;
	.param .b64 param1;
	st.param.b64 	[param1], %rd80;
	.param .b32 retval0;
	call.uni (retval0), 
	vprintf, 
	(
	param0, 
	param1
	);
	ld.param.b32 	%r145, [retval0];
	} // callseq 28
	add.s32 	%r180, %r180, 8;
$L__BB0_39:
	setp.eq.s32 	%p31, %r33, 0;
	@%p31 bra 	$L__BB0_46;
	add.s32 	%r147, %r33, -1;
	setp.lt.u32 	%p32, %r147, 3;
	@%p32 bra 	$L__BB0_42;
	add.s32 	%r148, %r180, %r35;
	mul.wide.u32 	%rd91, %r148, 8;
	add.s64 	%rd92, %rd2, %rd91;
	ld.global.f64 	%fd85, [%rd92];
	st.local.f64 	[%rd7], %fd85;
	cvta.global.u64 	%rd94, %rd103;
	{ // callseq 29, 0
	.param .b64 param0;
	st.param.b64 	[param0], %rd94;
	.param .b64 param1;
	st.param.b64 	[param1], %rd80;
	.param .b32 retval0;
	call.uni (retval0), 
	vprintf, 
	(
	param0, 
	param1
	);
	ld.param.b32 	%r149, [retval0];
	} // callseq 29
	cvt.u64.u32 	%rd96, %r35;
	cvt.u64.u32 	%rd97, %r180;
	add.s64 	%rd98, %rd97, %rd96;
	shl.b64 	%rd99, %rd98, 3;
	add.s64 	%rd100, %rd2, %rd99;
	ld.global.f64 	%fd86, [%rd100+8];
	st.local.f64 	[%rd7], %fd86;
	{ // callseq 30, 0
	.param .b64 param0;
	st.param.b64 	[param0], %rd94;
	.param .b64 param1;
	st.param.b64 	[param1], %rd80;
	.param .b32 retval0;
	call.uni (retval0), 
	vprintf, 
	(
	param0, 
	param1
	);
	ld.param.b32 	%r151, [retval0];
	} // callseq 30
	ld.global.f64 	%fd87, [%rd100+16];
	st.local.f64 	[%rd7], %fd87;
	{ // callseq 31, 0
	.param .b64 param0;
	st.param.b64 	[param0], %rd94;
	.param .b64 param1;
	st.param.b64 	[param1], %rd80;
	.param .b32 retval0;
	call.uni (retval0), 
	vprintf, 
	(
	param0, 
	param1
	);
	ld.param.b32 	%r153, [retval0];
	} // callseq 31
	ld.global.f64 	%fd88, [%rd100+24];
	st.local.f64 	[%rd7], %fd88;
	{ // callseq 32, 0
	.param .b64 param0;
	st.param.b64 	[param0], %rd94;
	.param .b64 param1;
	st.param.b64 	[param1], %rd80;
	.param .b32 retval0;
	call.uni (retval0), 
	vprintf, 
	(
	param0, 
	param1
	);
	ld.param.b32 	%r155, [retval0];
	} // callseq 32
	add.s32 	%r180, %r180, 4;
$L__BB0_42:
	and.b32  	%r45, %r54, 3;
	setp.eq.s32 	%p33, %r45, 0;
	@%p33 bra 	$L__BB0_46;
	setp.eq.s32 	%p34, %r45, 1;
	add.s32 	%r157, %r180, %r35;
	mul.wide.u32 	%rd101, %r157, 8;
	add.s64 	%rd102, %rd2, %rd101;
	ld.global.f64 	%fd89, [%rd102];
	st.local.f64 	[%rd7], %fd89;
	cvta.global.u64 	%rd104, %rd103;
	{ // callseq 33, 0
	.param .b64 param0;
	st.param.b64 	[param0], %rd104;
	.param .b64 param1;
	st.param.b64 	[param1], %rd80;
	.param .b32 retval0;
	call.uni (retval0), 
	vprintf, 
	(
	param0, 
	param1
	);
	ld.param.b32 	%r158, [retval0];
	} // callseq 33
	@%p34 bra 	$L__BB0_46;
	setp.eq.s32 	%p35, %r45, 2;
	cvt.u64.u32 	%rd106, %r35;
	cvt.u64.u32 	%rd107, %r180;
	add.s64 	%rd108, %rd107, %rd106;
	shl.b64 	%rd109, %rd108, 3;
	add.s64 	%rd8, %rd2, %rd109;
	ld.global.f64 	%fd90, [%rd8+8];
	st.local.f64 	[%rd7], %fd90;
	cvta.global.u64 	%rd111, %rd103;
	{ // callseq 34, 0
	.param .b64 param0;
	st.param.b64 	[param0], %rd111;
	.param .b64 param1;
	st.param.b64 	[param1], %rd80;
	.param .b32 retval0;
	call.uni (retval0), 
	vprintf, 
	(
	param0, 
	param1
	);
	ld.param.b32 	%r160, [retval0];
	} // callseq 34
	@%p35 bra 	$L__BB0_46;
	ld.global.f64 	%fd91, [%rd8+16];
	st.local.f64 	[%rd7], %fd91;
	cvta.global.u64 	%rd114, %rd103;
	{ // callseq 35, 0
	.param .b64 param0;
	st.param.b64 	[param0], %rd114;
	.param .b64 param1;
	st.param.b64 	[param1], %rd80;
	.param .b32 retval0;
	call.uni (retval0), 
	vprintf, 
	(
	param0, 
	param1
	);
	ld.param.b32 	%r162, [retval0];
	} // callseq 35
$L__BB0_46:
	cvta.global.u64 	%rd117, %rd116;
	{ // callseq 36, 0
	.param .b64 param0;
	st.param.b64 	[param0], %rd117;
	.param .b64 param1;
	st.param.b64 	[param1], 0;
	.param .b32 retval0;
	call.uni (retval0), 
	vprintf, 
	(
	param0, 
	param1
	);
	ld.param.b32 	%r164, [retval0];
	} // callseq 36
	add.s32 	%r177, %r177, 1;
	setp.eq.s32 	%p36, %r177, %r53;
	@%p36 bra 	$L__BB0_53;
	bra.uni 	$L__BB0_33;
$L__BB0_47:
	and.b32  	%r47, %r53, 3;
	setp.lt.u32 	%p23, %r53, 4;
	@%p23 bra 	$L__BB0_50;
	and.b32  	%r48, %r53, 2147483644;
	mov.b32 	%r182, 0;
	mov.u64 	%rd70, $str$1;
$L__BB0_49:
	cvta.global.u64 	%rd71, %rd70;
	{ // callseq 0, 0
	.param .b64 param0;
	st.param.b64 	[param0], %rd71;
	.param .b64 param1;
	st.param.b64 	[param1], 0;
	.param .b32 retval0;
	call.uni (retval0), 
	vprintf, 
	(
	param0, 
	param1
	);
	ld.param.b32 	%r83, [retval0];
	} // callseq 0
	{ // callseq 1, 0
	.param .b64 param0;
	st.param.b64 	[param0], %rd71;
	.param .b64 param1;
	st.param.b64 	[param1], 0;
	.param .b32 retval0;
	call.uni (retval0), 
	vprintf, 
	(
	param0, 
	param1
	);
	ld.param.b32 	%r85, [retval0];
	} // callseq 1
	{ // callseq 2, 0
	.param .b64 param0;
	st.param.b64 	[param0], %rd71;
	.param .b64 param1;
	st.param.b64 	[param1], 0;
	.param .b32 retval0;
	call.uni (retval0), 
	vprintf, 
	(
	param0, 
	param1
	);
	ld.param.b32 	%r87, [retval0];
	} // callseq 2
	{ // callseq 3, 0
	.param .b64 param0;
	st.param.b64 	[param0], %rd71;
	.param .b64 param1;
	st.param.b64 	[param1], 0;
	.param .b32 retval0;
	call.uni (retval0), 
	vprintf, 
	(
	param0, 
	param1
	);
	ld.param.b32 	%r89, [retval0];
	} // callseq 3
	add.s32 	%r182, %r182, 4;
	setp.ne.s32 	%p24, %r182, %r48;
	@%p24 bra 	$L__BB0_49;
$L__BB0_50:
	setp.eq.s32 	%p25, %r47, 0;
	@%p25 bra 	$L__BB0_53;
	mov.b32 	%r183, 0;
	mov.u64 	%rd72, $str$1;
$L__BB0_52:
	.pragma "nounroll";
	cvta.global.u64 	%rd73, %rd72;
	{ // callseq 4, 0
	.param .b64 param0;
	st.param.b64 	[param0], %rd73;
	.param .b64 param1;
	st.param.b64 	[param1], 0;
	.param .b32 retval0;
	call.uni (retval0), 
	vprintf, 
	(
	param0, 
	param1
	);
	ld.param.b32 	%r92, [retval0];
	} // callseq 4
	add.s32 	%r183, %r183, 1;
	setp.ne.s32 	%p26, %r183, %r47;
	@%p26 bra 	$L__BB0_52;
$L__BB0_53:
	ret;

}


// ===== COMPILED SASS (sm_100) =====

	.target	sm_100

	.elftype	@"ET_EXEC"


//--------------------- .note.nv.tkinfo           --------------------------
	.section	.note.nv.tkinfo,"",@"SHT_NOTE"
	.sectionflags	@"SHF_NOTE_NV_TKINFO"
	.tkinfo
        /*0018*/ 	.word	0x00000002
        /*0030*/ 	.string	""
        /*0030*/ 	.string	"ptxas"
        /*0030*/ 	.string	"Cuda compilation tools, release 13.0, V13.0.88"
        /*0030*/ 	.string	"Build cuda_13.0.r13.0/compiler.36424714_0"
        /*0030*/ 	.string	"-arch sm_100 -m 64 "



//--------------------- .note.nv.cuinfo           --------------------------
	.section	.note.nv.cuinfo,"",@"SHT_NOTE"
	.sectionflags	@"SHF_NOTE_NV_CUINFO"
        /*0018*/ 	.short	0x0002
        /*001a*/ 	.short	0x0064
        /*001c*/ 	.short	0x0082
	.zero		2


//--------------------- .nv.info                  --------------------------
	.section	.nv.info,"",@"SHT_CUDA_INFO"
	.align	4


	//----- nvinfo : EIATTR_REGCOUNT
	.align		4
        /*0000*/ 	.byte	0x04, 0x2f
        /*0002*/ 	.short	(.L_3 - .L_2)
	.align		4
.L_2:
        /*0004*/ 	.word	index@(_Z15matmult_kernel1iiiPdS_S_)
        /*0008*/ 	.word	0x00000020


	//----- nvinfo : EIATTR_FRAME_SIZE
	.align		4
.L_3:
        /*000c*/ 	.byte	0x04, 0x11
        /*000e*/ 	.short	(.L_5 - .L_4)
	.align		4
.L_4:
        /*0010*/ 	.word	index@(_Z15matmult_kernel1iiiPdS_S_)
        /*0014*/ 	.word	0x00000008


	//----- nvinfo : EIATTR_MIN_STACK_SIZE
	.align		4
.L_5:
        /*0018*/ 	.byte	0x04, 0x12
        /*001a*/ 	.short	(.L_7 - .L_6)
	.align		4
.L_6:
        /*001c*/ 	.word	index@(_Z15matmult_kernel1iiiPdS_S_)
        /*0020*/ 	.word	0x00000008
.L_7:


//--------------------- .nv.compat                --------------------------
	.section	.nv.compat,"",@"SHT_CUDA_COMPAT_INFO"
	.align	4
        /*0000*/ 	.byte	0x02, 0x09, 0x00, 0x00, 0x02, 0x02, 0x01, 0x00, 0x02, 0x05, 0x05, 0x00, 0x03, 0x07, 0x01, 0x01
        /*0010*/ 	.byte	0x02, 0x03, 0x00, 0x00, 0x02, 0x06, 0x01, 0x00, 0x04, 0x0b, 0x08, 0x00, 0x01, 0x00, 0x00, 0x00
        /*0020*/ 	.byte	0x00, 0x00, 0x00, 0x00


//--------------------- .nv.info._Z15matmult_kernel1iiiPdS_S_ --------------------------
	.section	.nv.info._Z15matmult_kernel1iiiPdS_S_,"",@"SHT_CUDA_INFO"
	.sectionflags	@""
	.align	4


	//----- nvinfo : EIATTR_CUDA_API_VERSION
	.align		4
        /*0000*/ 	.byte	0x04, 0x37
        /*0002*/ 	.short	(.L_9 - .L_8)
.L_8:
        /*0004*/ 	.word	0x00000082


	//----- nvinfo : EIATTR_KPARAM_INFO
	.align		4
.L_9:
        /*0008*/ 	.byte	0x04, 0x17
        /*000a*/ 	.short	(.L_11 - .L_10)
.L_10:
        /*000c*/ 	.word	0x00000000
        /*0010*/ 	.short	0x0005
        /*0012*/ 	.short	0x0020
        /*0014*/ 	.byte	0x00, 0xf5, 0x21, 0x00


	//----- nvinfo : EIATTR_KPARAM_INFO
	.align		4
.L_11:
        /*0018*/ 	.byte	0x04, 0x17
        /*001a*/ 	.short	(.L_13 - .L_12)
.L_12:
        /*001c*/ 	.word	0x00000000
        /*0020*/ 	.short	0x0004
        /*0022*/ 	.short	0x0018
        /*0024*/ 	.byte	0x00, 0xf5, 0x21, 0x00


	//----- nvinfo : EIATTR_KPARAM_INFO
	.align		4
.L_13:
        /*0028*/ 	.byte	0x04, 0x17
        /*002a*/ 	.short	(.L_15 - .L_14)
.L_14:
        /*002c*/ 	.word	0x00000000
        /*0030*/ 	.short	0x0003
        /*0032*/ 	.short	0x0010
        /*0034*/ 	.byte	0x00, 0xf5, 0x21, 0x00


	//----- nvinfo : EIATTR_KPARAM_INFO
	.align		4
.L_15:
        /*0038*/ 	.byte	0x04, 0x17
        /*003a*/ 	.short	(.L_17 - .L_16)
.L_16:
        /*003c*/ 	.word	0x00000000
        /*0040*/ 	.short	0x0002
        /*0042*/ 	.short	0x0008
        /*0044*/ 	.byte	0x00, 0xf0, 0x11, 0x00


	//----- nvinfo : EIATTR_KPARAM_INFO
	.align		4
.L_17:
        /*0048*/ 	.byte	0x04, 0x17
        /*004a*/ 	.short	(.L_19 - .L_18)
.L_18:
        /*004c*/ 	.word	0x00000000
        /*0050*/ 	.short	0x0001
        /*0052*/ 	.short	0x0004
        /*0054*/ 	.byte	0x00, 0xf0, 0x11, 0x00


	//----- nvinfo : EIATTR_KPARAM_INFO
	.align		4
.L_19:
        /*0058*/ 	.byte	0x04, 0x17
        /*005a*/ 	.short	(.L_21 - .L_20)
.L_20:
        /*005c*/ 	.word	0x00000000
        /*0060*/ 	.short	0x0000
        /*0062*/ 	.short	0x0000
        /*0064*/ 	.byte	0x00, 0xf0, 0x11, 0x00


	//----- nvinfo : EIATTR_SPARSE_MMA_MASK
	.align		4
.L_21:
        /*0068*/ 	.byte	0x03, 0x50
        /*006a*/ 	.short	0x0000


	//----- nvinfo : EIATTR_MAXREG_COUNT
	.align		4
        /*006c*/ 	.byte	0x03, 0x1b
        /*006e*/ 	.short	0x00ff


	//----- nvinfo : EIATTR_EXTERNS
	.align		4
        /*0070*/ 	.byte	0x04, 0x0f
        /*0072*/ 	.short	(.L_23 - .L_22)


	//   ....[0]....
	.align		4
.L_22:
        /*0074*/ 	.word	index@(vprintf)


	//----- nvinfo : EIATTR_MERCURY_ISA_VERSION
	.align		4
.L_23:
        /*0078*/ 	.byte	0x03, 0x5f
        /*007a*/ 	.short	0x0101


	//----- nvinfo : EIATTR_VRC_CTA_INIT_COUNT
	.align		4
        /*007c*/ 	.byte	0x02, 0x4a
	.zero		1
	.zero		1


	//----- nvinfo : EIATTR_SYSCALL_OFFSETS
	.align		4
        /*0080*/ 	.byte	0x04, 0x46
        /*0082*/ 	.short	(.L_25 - .L_24)


	//   ....[0]....
.L_24:
        /*0084*/ 	.word	0x00001150


	//   ....[1]....
        /*0088*/ 	.word	0x000011f0


	//   ....[2]....
        /*008c*/ 	.word	0x00001290


	//   ....[3]....
        /*0090*/ 	.word	0x00001330


	//   ....[4]....
        /*0094*/ 	.word	0x000013d0


	//   ....[5]....
        /*0098*/ 	.word	0x00001470


	//   ....[6]....
        /*009c*/ 	.word	0x00001510


	//   ....[7]....
        /*00a0*/ 	.word	0x000015b0


	//   ....[8]....
        /*00a4*/ 	.word	0x00001650


	//   ....[9]....
        /*00a8*/ 	.word	0x000016f0


	//   ....[10]....
        /*00ac*/ 	.word	0x00001790


	//   ....[11]....
        /*00b0*/ 	.word	0x00001830


	//   ....[12]....
        /*00b4*/ 	.word	0x000018d0


	//   ....[13]....
        /*00b8*/ 	.word	0x00001970


	//   ....[14]....
        /*00bc*/ 	.word	0x00001a10


	//   ....[15]....
        /*00c0*/ 	.word	0x00001ab0


	//   ....[16]....
        /*00c4*/ 	.word	0x00001c60


	//   ....[17]....
        /*00c8*/ 	.word	0x00001d50


	//   ....[18]....
        /*00cc*/ 	.word	0x00001df0


	//   ....[19]....
        /*00d0*/ 	.word	0x00001e90


	//   ....[20]....
        /*00d4*/ 	.word	0x00001f30


	//   ....[21]....
        /*00d8*/ 	.word	0x00001fd0


	//   ....[22]....
        /*00dc*/ 	.word	0x00002070


	//   ....[23]....
        /*00e0*/ 	.word	0x00002110


	//   ....[24]....
        /*00e4*/ 	.word	0x00002250


	//   ....[25]....
        /*00e8*/ 	.word	0x00002340


	//   ....[26]....
        /*00ec*/ 	.word	0x000023e0


	//   ....[27]....
        /*00f0*/ 	.word	0x00002480


	//   ....[28]....
        /*00f4*/ 	.word	0x000025c0


	//   ....[29]....
        /*00f8*/ 	.word	0x000026f0


	//   ....[30]....
        /*00fc*/ 	.word	0x000027b0


	//   ....[31]....
        /*0100*/ 	.word	0x00002830


	//   ....[32]....
        /*0104*/ 	.word	0x00002990


	//   ....[33]....
        /*0108*/ 	.word	0x00002a00


	//   ....[34]....
        /*010c*/ 	.word	0x00002a70


	//   ....[35]....
        /*0110*/ 	.word	0x00002ae0


	//   ....[36]....
        /*0114*/ 	.word	0x00002bf0


	//----- nvinfo : EIATTR_EXIT_INSTR_OFFSETS
	.align		4
.L_25:
        /*0118*/ 	.byte	0x04, 0x1c
        /*011a*/ 	.short	(.L_27 - .L_26)


	//   ....[0]....
.L_26:
        /*011c*/ 	.word	0x00000f50


	//   ....[1]....
        /*0120*/ 	.word	0x00002870


	//   ....[2]....
        /*0124*/ 	.word	0x00002b30


	//   ....[3]....
        /*0128*/ 	.word	0x00002c20


	//----- nvinfo : EIATTR_CRS_STACK_SIZE
	.align		4
.L_27:
        /*012c*/ 	.byte	0x04, 0x1e
        /*012e*/ 	.short	(.L_29 - .L_28)
.L_28:
        /*0130*/ 	.word	0x00000000


	//----- nvinfo : EIATTR_CBANK_PARAM_SIZE
	.align		4
.L_29:
        /*0134*/ 	.byte	0x03, 0x19
        /*0136*/ 	.short	0x0028


	//----- nvinfo : EIATTR_PARAM_CBANK
	.align		4
        /*0138*/ 	.byte	0x04, 0x0a
        /*013a*/ 	.short	(.L_31 - .L_30)
	.align		4
.L_30:
        /*013c*/ 	.word	index@(.nv.constant0._Z15matmult_kernel1iiiPdS_S_)
        /*0140*/ 	.short	0x0380
        /*0142*/ 	.short	0x0028


	//----- nvinfo : EIATTR_SW_WAR
	.align		4
.L_31:
        /*0144*/ 	.byte	0x04, 0x36
        /*0146*/ 	.short	(.L_33 - .L_32)
.L_32:
        /*0148*/ 	.word	0x00000008
.L_33:


//--------------------- .nv.callgraph             --------------------------
	.section	.nv.callgraph,"",@"SHT_CUDA_CALLGRAPH"
	.align	4
	.sectionentsize	8
	.align		4
        /*0000*/ 	.word	0x00000000
	.align		4
        /*0004*/ 	.word	0xffffffff
	.align		4
        /*0008*/ 	.word	index@(_Z15matmult_kernel1iiiPdS_S_)
	.align		4
        /*000c*/ 	.word	index@(vprintf)
	.align		4
        /*0010*/ 	.word	0x00000000
	.align		4
        /*0014*/ 	.word	0xfffffffe
	.align		4
        /*0018*/ 	.word	0x00000000
	.align		4
        /*001c*/ 	.word	0xfffffffd
	.align		4
        /*0020*/ 	.word	0x00000000
	.align		4
        /*0024*/ 	.word	0xfffffffc


//--------------------- .nv.constant4             --------------------------
	.section	.nv.constant4,"a",@progbits
	.align	8
	.align		8
.nv.constant4:
        /*0000*/ 	.dword	vprintf
	.align		8
        /*0008*/ 	.dword	$str
	.align		8
        /*0010*/ 	.dword	$str$1


//--------------------- .text._Z15matmult_kernel1iiiPdS_S_ --------------------------
	.section	.text._Z15matmult_kernel1iiiPdS_S_,"ax",@progbits
	.align	128
        .global         _Z15matmult_kernel1iiiPdS_S_
        .type           _Z15matmult_kernel1iiiPdS_S_,@function
        .size           _Z15matmult_kernel1iiiPdS_S_,(.L_x_62 - _Z15matmult_kernel1iiiPdS_S_)
        .other          _Z15matmult_kernel1iiiPdS_S_,@"STO_CUDA_ENTRY STV_DEFAULT"
_Z15matmult_kernel1iiiPdS_S_:
.text._Z15matmult_kernel1iiiPdS_S_:
[----:B------:R-:W0:Y:S01]  /*0000*/  LDC R1, c[0x0][0x37c] ;  /* 0x0000df00ff017b82 */ /* 0x000e220000000800 */
[----:B------:R-:W1:Y:S01]  /*0010*/  LDCU.64 UR6, c[0x0][0x380] ;  /* 0x00007000ff0677ac */ /* 0x000e620008000a00 */
[----:B0-----:R-:W-:Y:S01]  /*0020*/  VIADD R1, R1, 0xfffffff8 ;  /* 0xfffffff801017836 */ /* 0x001fe20000000000 */
[----:B------:R-:W0:Y:S01]  /*0030*/  LDCU UR4, c[0x0][0x2f8] ;  /* 0x00005f00ff0477ac */ /* 0x000e220008000800 */
[----:B------:R-:W2:Y:S01]  /*0040*/  LDCU UR5, c[0x0][0x2fc] ;  /* 0x00005f80ff0577ac */ /* 0x000ea20008000800 */
[----:B------:R-:W3:Y:S01]  /*0050*/  LDCU.64 UR36, c[0x0][0x358] ;  /* 0x00006b00ff2477ac */ /* 0x000ee20008000a00 */
[----:B-1----:R-:W-:Y:S01]  /*0060*/  IMAD.U32 R25, RZ, RZ, UR7 ;  /* 0x00000007ff197e24 */ /* 0x002fe2000f8e00ff */
[----:B0-----:R-:W-:-:S04]  /*0070*/  IADD3 R22, P1, PT, R1, UR4, RZ ;  /* 0x0000000401167c10 */ /* 0x001fc8000ff3e0ff */
[----:B------:R-:W-:Y:S01]  /*0080*/  VIMNMX R0, PT, PT, R25, UR6, PT ;  /* 0x0000000619007c48 */ /* 0x000fe2000bfe0100 */
[----:B--2---:R-:W-:-:S03]  /*0090*/  IMAD.X R19, RZ, RZ, UR5, P1 ;  /* 0x00000005ff137e24 */ /* 0x004fc600088e06ff */
[----:B------:R-:W-:-:S13]  /*00a0*/  ISETP.GE.AND P0, PT, R0, 0x1, PT ;  /* 0x000000010000780c */ /* 0x000fda0003f06270 */
[----:B---3--:R-:W-:Y:S05]  /*00b0*/  @!P0 BRA `(.L_x_0) ;  /* 0x00000004000c8947 */ /* 0x008fea0003800000 */
[C---:B------:R-:W-:Y:S01]  /*00c0*/  LOP3.LUT R7, R25.reuse, 0x7, RZ, 0xc0, !PT ;  /* 0x0000000719077812 */ /* 0x040fe200078ec0ff */
[----:B------:R-:W-:Y:S01]  /*00d0*/  HFMA2 R2, -RZ, RZ, 0, 0 ;  /* 0x00000000ff027431 */ /* 0x000fe200000001ff */
[----:B------:R-:W-:-:S03]  /*00e0*/  LOP3.LUT R12, R25, 0x3, RZ, 0xc0, !PT ;  /* 0x00000003190c7812 */ /* 0x000fc600078ec0ff */
[----:B------:R-:W-:-:S05]  /*00f0*/  VIADD R0, R7, 0xffffffff ;  /* 0xffffffff07007836 */ /* 0x000fca0000000000 */
[----:B------:R-:W-:Y:S02]  /*0100*/  ISETP.GE.U32.AND P1, PT, R0, 0x3, PT ;  /* 0x000000030000780c */ /* 0x000fe40003f26070 */
[----:B------:R-:W-:-:S11]  /*0110*/  LOP3.LUT R0, R25, 0x7ffffff8, RZ, 0xc0, !PT ;  /* 0x7ffffff819007812 */ /* 0x000fd600078ec0ff */
.L_x_6:
[----:B0-----:R-:W0:Y:S01]  /*0120*/  LDCU.64 UR6, c[0x0][0x380] ;  /* 0x00007000ff0677ac */ /* 0x001e220008000a00 */
[----:B------:R-:W-:Y:S02]  /*0130*/  IMAD.MOV.U32 R6, RZ, RZ, RZ ;  /* 0x000000ffff067224 */ /* 0x000fe400078e00ff */
[----:B0-----:R-:W-:-:S04]  /*0140*/  IMAD.U32 R25, RZ, RZ, UR7 ;  /* 0x00000007ff197e24 */ /* 0x001fc8000f8e00ff */
[C---:B------:R-:W-:Y:S01]  /*0150*/  IMAD R3, R2.reuse, R25, RZ ;  /* 0x0000001902037224 */ /* 0x040fe200078e02ff */
[----:B------:R-:W-:Y:S01]  /*0160*/  ISETP.GE.U32.AND P2, PT, R25, 0x8, PT ;  /* 0x000000081900780c */ /* 0x000fe20003f46070 */
[----:B------:R-:W-:-:S05]  /*0170*/  VIADD R2, R2, 0x1 ;  /* 0x0000000102027836 */ /* 0x000fca0000000000 */
[----:B------:R-:W-:-:S07]  /*0180*/  ISETP.NE.AND P0, PT, R2, UR6, PT ;  /* 0x0000000602007c0c */ /* 0x000fce000bf05270 */
[----:B-12---:R-:W-:Y:S06]  /*0190*/  @!P2 BRA `(.L_x_1) ;  /* 0x000000000040a947 */ /* 0x006fec0003800000 */
[----:B------:R-:W0:Y:S01]  /*01a0*/  LDC.64 R8, c[0x0][0x3a0] ;  /* 0x0000e800ff087b82 */ /* 0x000e220000000a00 */
[----:B------:R-:W-:-:S05]  /*01b0*/  UMOV UR4, URZ ;  /* 0x000000ff00047c82 */ /* 0x000fca0008000000 */
.L_x_2:
[----:B-1----:R-:W-:Y:S01]  /*01c0*/  VIADD R5, R3, UR4 ;  /* 0x0000000403057c36 */ /* 0x002fe20008000000 */
[----:B------:R-:W-:-:S03]  /*01d0*/  UIADD3 UR4, UPT, UPT, UR4, 0x8, URZ ;  /* 0x0000000804047890 */ /* 0x000fc6000fffe0ff */
[----:B0-----:R-:W-:-:S03]  /*01e0*/  IMAD.WIDE.U32 R4, R5, 0x8, R8 ;  /* 0x0000000805047825 */ /* 0x001fc600078e0008 */
[----:B------:R-:W-:Y:S02]  /*01f0*/  ISETP.NE.AND P2, PT, R0, UR4, PT ;  /* 0x0000000400007c0c */ /* 0x000fe4000bf45270 */
[----:B------:R1:W-:Y:S04]  /*0200*/  STG.E.64 desc[UR36][R4.64], RZ ;  /* 0x000000ff04007986 */ /* 0x0003e8000c101b24 */
[----:B------:R1:W-:Y:S04]  /*0210*/  STG.E.64 desc[UR36][R4.64+0x8], RZ ;  /* 0x000008ff04007986 */ /* 0x0003e8000c101b24 */
[----:B------:R1:W-:Y:S04]  /*0220*/  STG.E.64 desc[UR36][R4.64+0x10], RZ ;  /* 0x000010ff04007986 */ /* 0x0003e8000c101b24 */
[----:B------:R1:W-:Y:S04]  /*0230*/  STG.E.64 desc[UR36][R4.64+0x18], RZ ;  /* 0x000018ff04007986 */ /* 0x0003e8000c101b24 */
[----:B------:R1:W-:Y:S04]  /*0240*/  STG.E.64 desc[UR36][R4.64+0x20], RZ ;  /* 0x000020ff04007986 */ /* 0x0003e8000c101b24 */
[----:B------:R1:W-:Y:S04]  /*0250*/  STG.E.64 desc[UR36][R4.64+0x28], RZ ;  /* 0x000028ff04007986 */ /* 0x0003e8000c101b24 */
[----:B------:R1:W-:Y:S04]  /*0260*/  STG.E.64 desc[UR36][R4.64+0x30], RZ ;  /* 0x000030ff04007986 */ /* 0x0003e8000c101b24 */
[----:B------:R1:W-:Y:S01]  /*0270*/  STG.E.64 desc[UR36][R4.64+0x38], RZ ;  /* 0x000038ff04007986 */ /* 0x0003e2000c101b24 */
[----:B------:R-:W-:Y:S05]  /*0280*/  @P2 BRA `(.L_x_2) ;  /* 0xfffffffc00cc2947 */ /* 0x000fea000383ffff */
[----:B------:R-:W-:-:S07]  /*0290*/  MOV R6, R0 ;  /* 0x0000000000067202 */ /* 0x000fce0000000f00 */
.L_x_1:
[----:B------:R-:W-:-:S13]  /*02a0*/  ISETP.NE.AND P2, PT, R7, RZ, PT ;  /* 0x000000ff0700720c */ /* 0x000fda0003f45270 */
[----:B------:R-:W-:Y:S05]  /*02b0*/  @!P2 BRA `(.L_x_3) ;  /* 0x000000000088a947 */ /* 0x000fea0003800000 */
[----:B------:R-:W-:Y:S01]  /*02c0*/  ISETP.NE.AND P2, PT, R12, RZ, PT ;  /* 0x000000ff0c00720c */ /* 0x000fe20003f45270 */
[----:B------:R-:W-:-:S12]  /*02d0*/  @!P1 BRA `(.L_x_4) ;  /* 0x0000000000349947 */ /* 0x000fd80003800000 */
[----:B-1----:R-:W0:Y:S01]  /*02e0*/  LDC.64 R4, c[0x0][0x3a0] ;  /* 0x0000e800ff047b82 */ /* 0x002e220000000a00 */
[C---:B------:R-:W-:Y:S01]  /*02f0*/  IADD3 R10, P3, PT, R3.reuse, R6, RZ ;  /* 0x00000006030a7210 */ /* 0x040fe20007f7e0ff */
[----:B------:R-:W-:Y:S02]  /*0300*/  IMAD.IADD R11, R3, 0x1, R6 ;  /* 0x00000001030b7824 */ /* 0x000fe400078e0206 */
[----:B------:R-:W-:Y:S02]  /*0310*/  VIADD R6, R6, 0x4 ;  /* 0x0000000406067836 */ /* 0x000fe40000000000 */
[----:B------:R-:W-:Y:S02]  /*0320*/  IMAD.X R13, RZ, RZ, RZ, P3 ;  /* 0x000000ffff0d7224 */ /* 0x000fe400018e06ff */
[----:B------:R-:W1:Y:S01]  /*0330*/  LDC.64 R8, c[0x0][0x3a0] ;  /* 0x0000e800ff087b82 */ /* 0x000e620000000a00 */
[----:B0-----:R-:W-:-:S04]  /*0340*/  LEA R4, P3, R10, R4, 0x3 ;  /* 0x000000040a047211 */ /* 0x001fc800078618ff */
[----:B------:R-:W-:Y:S01]  /*0350*/  LEA.HI.X R5, R10, R5, R13, 0x3, P3 ;  /* 0x000000050a057211 */ /* 0x000fe200018f1c0d */
[----:B-1----:R-:W-:-:S05]  /*0360*/  IMAD.WIDE.U32 R8, R11, 0x8, R8 ;  /* 0x000000080b087825 */ /* 0x002fca00078e0008 */
[----:B------:R0:W-:Y:S04]  /*0370*/  STG.E.64 desc[UR36][R8.64], RZ ;  /* 0x000000ff08007986 */ /* 0x0001e8000c101b24 */
[----:B------:R0:W-:Y:S04]  /*0380*/  STG.E.64 desc[UR36][R4.64+0x8], RZ ;  /* 0x000008ff04007986 */ /* 0x0001e8000c101b24 */
[----:B------:R0:W-:Y:S04]  /*0390*/  STG.E.64 desc[UR36][R4.64+0x10], RZ ;  /* 0x000010ff04007986 */ /* 0x0001e8000c101b24 */
[----:B------:R0:W-:Y:S02]  /*03a0*/  STG.E.64 desc[UR36][R4.64+0x18], RZ ;  /* 0x000018ff04007986 */ /* 0x0001e4000c101b24 */
.L_x_4:
[----:B------:R-:W-:Y:S05]  /*03b0*/  @!P2 BRA `(.L_x_3) ;  /* 0x000000000048a947 */ /* 0x000fea0003800000 */
[----:B------:R-:W-:Y:S02]  /*03c0*/  LOP3.LUT P2, RZ, R25, 0x1, RZ, 0xc0, !PT ;  /* 0x0000000119ff7812 */ /* 0x000fe4000784c0ff */
[----:B------:R-:W-:-:S11]  /*03d0*/  ISETP.NE.AND P3, PT, R12, 0x1, PT ;  /* 0x000000010c00780c */ /* 0x000fd60003f65270 */
[----:B01----:R-:W0:Y:S02]  /*03e0*/  @P2 LDC.64 R4, c[0x0][0x3a0] ;  /* 0x0000e800ff042b82 */ /* 0x003e240000000a00 */
[----:B------:R-:W-:Y:S05]  /*03f0*/  @!P3 BRA `(.L_x_5) ;  /* 0x00000000002cb947 */ /* 0x000fea0003800000 */
[----:B------:R-:W1:Y:S01]  /*0400*/  LDC.64 R8, c[0x0][0x3a0] ;  /* 0x0000e800ff087b82 */ /* 0x000e620000000a00 */
[C---:B------:R-:W-:Y:S01]  /*0410*/  IADD3 R14, P3, PT, R3.reuse, R6, RZ ;  /* 0x00000006030e7210 */ /* 0x040fe20007f7e0ff */
[----:B------:R-:W-:Y:S02]  /*0420*/  IMAD.IADD R13, R3, 0x1, R6 ;  /* 0x00000001030d7824 */ /* 0x000fe400078e0206 */
[----:B------:R-:W-:Y:S01]  /*0430*/  VIADD R6, R6, 0x2 ;  /* 0x0000000206067836 */ /* 0x000fe20000000000 */
[----:B------:R-:W-:-:S03]  /*0440*/  IADD3.X R15, PT, PT, RZ, RZ, RZ, P3, !PT ;  /* 0x000000ffff0f7210 */ /* 0x000fc60001ffe4ff */
[----:B------:R-:W2:Y:S01]  /*0450*/  LDC.64 R10, c[0x0][0x3a0] ;  /* 0x0000e800ff0a7b82 */ /* 0x000ea20000000a00 */
[----:B-1----:R-:W-:-:S04]  /*0460*/  LEA R8, P3, R14, R8, 0x3 ;  /* 0x000000080e087211 */ /* 0x002fc800078618ff */
[----:B------:R-:W-:Y:S01]  /*0470*/  LEA.HI.X R9, R14, R9, R15, 0x3, P3 ;  /* 0x000000090e097211 */ /* 0x000fe200018f1c0f */
[----:B--2---:R-:W-:-:S05]  /*0480*/  IMAD.WIDE.U32 R10, R13, 0x8, R10 ;  /* 0x000000080d0a7825 */ /* 0x004fca00078e000a */
[----:B------:R1:W-:Y:S04]  /*0490*/  STG.E.64 desc[UR36][R10.64], RZ ;  /* 0x000000ff0a007986 */ /* 0x0003e8000c101b24 */
[----:B------:R1:W-:Y:S02]  /*04a0*/  STG.E.64 desc[UR36][R8.64+0x8], RZ ;  /* 0x000008ff08007986 */ /* 0x0003e4000c101b24 */
.L_x_5:
[----:B------:R-:W-:-:S04]  /*04b0*/  @P2 IMAD.IADD R3, R3, 0x1, R6 ;  /* 0x0000000103032824 */ /* 0x000fc800078e0206 */
[----:B0-----:R-:W-:-:S05]  /*04c0*/  @P2 IMAD.WIDE.U32 R4, R3, 0x8, R4 ;  /* 0x0000000803042825 */ /* 0x001fca00078e0004 */
[----:B------:R2:W-:Y:S02]  /*04d0*/  @P2 STG.E.64 desc[UR36][R4.64], RZ ;  /* 0x000000ff04002986 */ /* 0x0005e4000c101b24 */
.L_x_3:
[----:B------:R-:W-:Y:S05]  /*04e0*/  @P0 BRA `(.L_x_6) ;  /* 0xfffffffc000c0947 */ /* 0x000fea000383ffff */
.L_x_0:
[----:B------:R-:W3:Y:S02]  /*04f0*/  LDC R0, c[0x0][0x388] ;  /* 0x0000e200ff007b82 */ /* 0x000ee40000000800 */
[----:B---3--:R-:W-:-:S04]  /*0500*/  VIMNMX3 R0, R0, UR6, R25, PT ;  /* 0x0000000600007c0f */ /* 0x008fc8000b800119 */
[----:B------:R-:W-:-:S13]  /*0510*/  ISETP.GE.AND P0, PT, R0, 0x1, PT ;  /* 0x000000010000780c */ /* 0x000fda0003f06270 */
[----:B------:R-:W-:Y:S05]  /*0520*/  @!P0 BRA `(.L_x_7) ;  /* 0x0000000800808947 */ /* 0x000fea0003800000 */
[C---:B------:R-:W-:Y:S01]  /*0530*/  LOP3.LUT R0, R25.reuse, 0x7, RZ, 0xc0, !PT ;  /* 0x0000000719007812 */ /* 0x040fe200078ec0ff */
[----:B------:R-:W-:Y:S01]  /*0540*/  UMOV UR4, URZ ;  /* 0x000000ff00047c82 */ /* 0x000fe20008000000 */
[----:B------:R-:W-:-:S07]  /*0550*/  LOP3.LUT R2, R25, 0x7ffffff8, RZ, 0xc0, !PT ;  /* 0x7ffffff819027812 */ /* 0x000fce00078ec0ff */
.L_x_14:
[----:B---3--:R-:W3:Y:S01]  /*0560*/  LDCU.64 UR8, c[0x0][0x380] ;  /* 0x00007000ff0877ac */ /* 0x008ee20008000a00 */
[----:B012---:R-:W-:Y:S01]  /*0570*/  IMAD.MOV.U32 R4, RZ, RZ, RZ ;  /* 0x000000ffff047224 */ /* 0x007fe200078e00ff */
[----:B------:R-:W-:Y:S01]  /*0580*/  UMOV UR5, UR4 ;  /* 0x0000000400057c82 */ /* 0x000fe20008000000 */
[----:B---3--:R-:W-:Y:S02]  /*0590*/  UIMAD UR6, UR4, UR9, URZ ;  /* 0x00000009040672a4 */ /* 0x008fe4000f8e02ff */
[----:B------:R-:W-:-:S04]  /*05a0*/  UIADD3 UR4, UPT, UPT, UR4, 0x1, URZ ;  /* 0x0000000104047890 */ /* 0x000fc8000fffe0ff */
[----:B------:R-:W-:-:S11]  /*05b0*/  UISETP.NE.AND UP0, UPT, UR4, UR8, UPT ;  /* 0x000000080400728c */ /* 0x000fd6000bf05270 */
.L_x_13:
[----:B0-----:R-:W0:Y:S01]  /*05c0*/  LDC R25, c[0x0][0x384] ;  /* 0x0000e100ff197b82 */ /* 0x001e220000000800 */
[----:B------:R-:W-:-:S07]  /*05d0*/  HFMA2 R16, -RZ, RZ, 0, 0 ;  /* 0x00000000ff107431 */ /* 0x000fce00000001ff */
[----:B-1-3--:R-:W1:Y:S08]  /*05e0*/  LDC R9, c[0x0][0x388] ;  /* 0x0000e200ff097b82 */ /* 0x00ae700000000800 */
[----:B--2---:R-:W2:Y:S01]  /*05f0*/  LDC.64 R6, c[0x0][0x390] ;  /* 0x0000e400ff067b82 */ /* 0x004ea20000000a00 */
[----:B0-----:R-:W-:Y:S01]  /*0600*/  ISETP.GE.U32.AND P1, PT, R25, 0x8, PT ;  /* 0x000000081900780c */ /* 0x001fe20003f26070 */
[----:B------:R-:W-:-:S02]  /*0610*/  IMAD R3, R4, R25, RZ ;  /* 0x0000001904037224 */ /* 0x000fc400078e02ff */
[----:B-1----:R-:W-:Y:S02]  /*0620*/  IMAD R5, R9, UR5, R4 ;  /* 0x0000000509057c24 */ /* 0x002fe4000f8e0204 */
[----:B------:R-:W-:-:S05]  /*0630*/  VIADD R4, R4, 0x1 ;  /* 0x0000000104047836 */ /* 0x000fca0000000000 */
[----:B------:R-:W-:Y:S01]  /*0640*/  ISETP.NE.AND P0, PT, R4, R9, PT ;  /* 0x000000090400720c */ /* 0x000fe20003f05270 */
[----:B--2---:R-:W-:Y:S02]  /*0650*/  IMAD.WIDE.U32 R6, R5, 0x8, R6 ;  /* 0x0000000805067825 */ /* 0x004fe400078e0006 */
[----:B------:R-:W-:Y:S10]  /*0660*/  @!P1 BRA `(.L_x_8) ;  /* 0x0000000000cc9947 */ /* 0x000ff40003800000 */
[----:B------:R-:W-:-:S07]  /*0670*/  IMAD.MOV.U32 R5, RZ, RZ, RZ ;  /* 0x000000ffff057224 */ /* 0x000fce00078e00ff */
.L_x_9:
[----:B------:R-:W0:Y:S01]  /*0680*/  LDC.64 R10, c[0x0][0x398] ;  /* 0x0000e600ff0a7b82 */ /* 0x000e220000000a00 */
[----:B---3--:R-:W-:Y:S02]  /*0690*/  IMAD.IADD R13, R3, 0x1, R5 ;  /* 0x00000001030d7824 */ /* 0x008fe400078e0205 */
[----:B------:R-:W-:-:S05]  /*06a0*/  VIADD R15, R5, UR6 ;  /* 0x00000006050f7c36 */ /* 0x000fca0008000000 */
[----:B------:R-:W1:Y:S01]  /*06b0*/  LDC.64 R8, c[0x0][0x3a0] ;  /* 0x0000e800ff087b82 */ /* 0x000e620000000a00 */
[----:B0-----:R-:W-:Y:S02]  /*06c0*/  IMAD.WIDE.U32 R10, R13, 0x8, R10 ;  /* 0x000000080d0a7825 */ /* 0x001fe400078e000a */
[----:B------:R-:W2:Y:S02]  /*06d0*/  LDG.E.64 R12, desc[UR36][R6.64] ;  /* 0x00000024060c7981 */ /* 0x000ea4000c1e1b00 */
[----:B-1----:R-:W-:Y:S02]  /*06e0*/  IMAD.WIDE.U32 R8, R15, 0x8, R8 ;  /* 0x000000080f087825 */ /* 0x002fe400078e0008 */
[----:B------:R-:W2:Y:S04]  /*06f0*/  LDG.E.64 R14, desc[UR36][R10.64] ;  /* 0x000000240a0e7981 */ /* 0x000ea8000c1e1b00 */
[----:B------:R-:W2:Y:S02]  /*0700*/  LDG.E.64 R16, desc[UR36][R8.64] ;  /* 0x0000002408107981 */ /* 0x000ea4000c1e1b00 */
[----:B--2---:R-:W-:-:S02]  /*0710*/  DFMA R14, R12, R14, R16 ;  /* 0x0000000e0c0e722b */ /* 0x004fc40000000010 */
[----:B------:R-:W2:Y:S05]  /*0720*/  LDG.E.64 R12, desc[UR36][R8.64+0x8] ;  /* 0x00000824080c7981 */ /* 0x000eaa000c1e1b00 */
[----:B------:R0:W-:Y:S04]  /*0730*/  STG.E.64 desc[UR36][R8.64], R14 ;  /* 0x0000000e08007986 */ /* 0x0001e8000c101b24 */
        /* <DEDUP_REMOVED lines=10> */
[----:B0-----:R-:W2:Y:S04]  /*07e0*/  LDG.E.64 R14, desc[UR36][R6.64] ;  /* 0x00000024060e7981 */ /* 0x001ea8000c1e1b00 */
[----:B------:R-:W2:Y:S02]  /*07f0*/  LDG.E.64 R26, desc[UR36][R10.64+0x18] ;  /* 0x000018240a1a7981 */ /* 0x000ea4000c1e1b00 */
[----:B--2---:R-:W-:-:S02]  /*0800*/  DFMA R14, R14, R26, R12 ;  /* 0x0000001a0e0e722b */ /* 0x004fc4000000000c */
[----:B------:R-:W2:Y:S05]  /*0810*/  LDG.E.64 R12, desc[UR36][R8.64+0x20] ;  /* 0x00002024080c7981 */ /* 0x000eaa000c1e1b00 */
[----:B------:R0:W-:Y:S04]  /*0820*/  STG.E.64 desc[UR36][R8.64+0x18], R14 ;  /* 0x0000180e08007986 */ /* 0x0001e8000c101b24 */
[----:B-1----:R-:W2:Y:S04]  /*0830*/  LDG.E.64 R16, desc[UR36][R6.64] ;  /* 0x0000002406107981 */ /* 0x002ea8000c1e1b00 */
[----:B------:R-:W2:Y:S02]  /*0840*/  LDG.E.64 R26, desc[UR36][R10.64+0x20] ;  /* 0x000020240a1a7981 */ /* 0x000ea4000c1e1b00 */
[----:B--2---:R-:W-:-:S02]  /*0850*/  DFMA R16, R16, R26, R12 ;  /* 0x0000001a1010722b */ /* 0x004fc4000000000c */
[----:B------:R-:W2:Y:S05]  /*0860*/  LDG.E.64 R12, desc[UR36][R8.64+0x28] ;  /* 0x00002824080c7981 */ /* 0x000eaa000c1e1b00 */
[----:B------:R1:W-:Y:S04]  /*0870*/  STG.E.64 desc[UR36][R8.64+0x20], R16 ;  /* 0x0000201008007986 */ /* 0x0003e8000c101b24 */
[----:B---3--:R-:W2:Y:S04]  /*0880*/  LDG.E.64 R20, desc[UR36][R6.64] ;  /* 0x0000002406147981 */ /* 0x008ea8000c1e1b00 */
        /* <DEDUP_REMOVED lines=9> */
[----:B------:R-:W2:Y:S04]  /*0920*/  LDG.E.64 R26, desc[UR36][R10.64+0x38] ;  /* 0x000038240a1a7981 */ /* 0x000ea8000c1e1b00 */
[----:B-1----:R-:W2:Y:S01]  /*0930*/  LDG.E.64 R16, desc[UR36][R6.64] ;  /* 0x0000002406107981 */ /* 0x002ea2000c1e1b00 */
[----:B------:R-:W-:-:S05]  /*0940*/  VIADD R5, R5, 0x8 ;  /* 0x0000000805057836 */ /* 0x000fca0000000000 */
[----:B------:R-:W-:Y:S01]  /*0950*/  ISETP.NE.AND P1, PT, R5, R2, PT ;  /* 0x000000020500720c */ /* 0x000fe20003f25270 */
[----:B--2---:R-:W-:-:S07]  /*0960*/  DFMA R12, R16, R26, R12 ;  /* 0x0000001a100c722b */ /* 0x004fce000000000c */
[----:B------:R3:W-:Y:S05]  /*0970*/  STG.E.64 desc[UR36][R8.64+0x38], R12 ;  /* 0x0000380c08007986 */ /* 0x0007ea000c101b24 */
[----:B------:R-:W-:Y:S05]  /*0980*/  @P1 BRA `(.L_x_9) ;  /* 0xfffffffc003c1947 */ /* 0x000fea000383ffff */
[----:B------:R-:W-:-:S07]  /*0990*/  MOV R16, R2 ;  /* 0x0000000200107202 */ /* 0x000fce0000000f00 */
.L_x_8:
[----:B------:R-:W-:-:S13]  /*09a0*/  ISETP.NE.AND P1, PT, R0, RZ, PT ;  /* 0x000000ff0000720c */ /* 0x000fda0003f25270 */
[----:B------:R-:W-:Y:S05]  /*09b0*/  @!P1 BRA `(.L_x_10) ;  /* 0x0000000400549947 */ /* 0x000fea0003800000 */
[----:B------:R-:W-:-:S05]  /*09c0*/  VIADD R5, R0, 0xffffffff ;  /* 0xffffffff00057836 */ /* 0x000fca0000000000 */
[----:B------:R-:W-:-:S13]  /*09d0*/  ISETP.GE.U32.AND P1, PT, R5, 0x3, PT ;  /* 0x000000030500780c */ /* 0x000fda0003f26070 */
[----:B------:R-:W-:Y:S05]  /*09e0*/  @!P1 BRA `(.L_x_11) ;  /* 0x0000000000949947 */ /* 0x000fea0003800000 */
[----:B---3--:R-:W0:Y:S01]  /*09f0*/  LDC.64 R20, c[0x0][0x398] ;  /* 0x0000e600ff147b82 */ /* 0x008e220000000a00 */
[----:B------:R-:W-:Y:S01]  /*0a00*/  IMAD.IADD R5, R3, 0x1, R16 ;  /* 0x0000000103057824 */ /* 0x000fe200078e0210 */
[----:B------:R-:W2:Y:S01]  /*0a10*/  LDG.E.64 R26, desc[UR36][R6.64] ;  /* 0x00000024061a7981 */ /* 0x000ea2000c1e1b00 */
[----:B------:R-:W-:-:S05]  /*0a20*/  VIADD R9, R16, UR6 ;  /* 0x0000000610097c36 */ /* 0x000fca0008000000 */
[----:B------:R-:W1:Y:S08]  /*0a30*/  LDC.64 R14, c[0x0][0x3a0] ;  /* 0x0000e800ff0e7b82 */ /* 0x000e700000000a00 */
[----:B------:R-:W3:Y:S01]  /*0a40*/  LDC.64 R10, c[0x0][0x3a0] ;  /* 0x0000e800ff0a7b82 */ /* 0x000ee20000000a00 */
[----:B0-----:R-:W-:-:S06]  /*0a50*/  IMAD.WIDE.U32 R20, R5, 0x8, R20 ;  /* 0x0000000805147825 */ /* 0x001fcc00078e0014 */
[----:B------:R-:W2:Y:S01]  /*0a60*/  LDG.E.64 R20, desc[UR36][R20.64] ;  /* 0x0000002414147981 */ /* 0x000ea2000c1e1b00 */
[----:B-1----:R-:W-:Y:S02]  /*0a70*/  IMAD.WIDE.U32 R14, R9, 0x8, R14 ;  /* 0x00000008090e7825 */ /* 0x002fe400078e000e */
[----:B------:R-:W0:Y:S03]  /*0a80*/  LDC.64 R8, c[0x0][0x398] ;  /* 0x0000e600ff087b82 */ /* 0x000e260000000a00 */
[----:B------:R-:W2:Y:S01]  /*0a90*/  LDG.E.64 R12, desc[UR36][R14.64] ;  /* 0x000000240e0c7981 */ /* 0x000ea2000c1e1b00 */
[----:B------:R-:W-:Y:S02]  /*0aa0*/  IADD3 R5, P1, PT, R3, R16, RZ ;  /* 0x0000001003057210 */ /* 0x000fe40007f3e0ff */
[----:B------:R-:W-:-:S03]  /*0ab0*/  IADD3 R17, P2, PT, R16, UR6, RZ ;  /* 0x0000000610117c10 */ /* 0x000fc6000ff5e0ff */
[----:B------:R-:W-:Y:S01]  /*0ac0*/  IMAD.X R24, RZ, RZ, RZ, P1 ;  /* 0x000000ffff187224 */ /* 0x000fe200008e06ff */
[----:B------:R-:W-:Y:S02]  /*0ad0*/  IADD3.X R18, PT, PT, RZ, RZ, RZ, P2, !PT ;  /* 0x000000ffff127210 */ /* 0x000fe400017fe4ff */
[----:B---3--:R-:W-:-:S04]  /*0ae0*/  LEA R10, P2, R17, R10, 0x3 ;  /* 0x0000000a110a7211 */ /* 0x008fc800078418ff */
[----:B------:R-:W-:Y:S02]  /*0af0*/  LEA.HI.X R11, R17, R11, R18, 0x3, P2 ;  /* 0x0000000b110b7211 */ /* 0x000fe400010f1c12 */
[----:B0-----:R-:W-:-:S04]  /*0b00*/  LEA R8, P1, R5, R8, 0x3 ;  /* 0x0000000805087211 */ /* 0x001fc800078218ff */
[----:B------:R-:W-:Y:S01]  /*0b10*/  LEA.HI.X R9, R5, R9, R24, 0x3, P1 ;  /* 0x0000000905097211 */ /* 0x000fe200008f1c18 */
[----:B--2---:R-:W-:-:S07]  /*0b20*/  DFMA R12, R26, R20, R12 ;  /* 0x000000141a0c722b */ /* 0x004fce000000000c */
[----:B------:R0:W-:Y:S04]  /*0b30*/  STG.E.64 desc[UR36][R14.64], R12 ;  /* 0x0000000c0e007986 */ /* 0x0001e8000c101b24 */
[----:B------:R-:W2:Y:S04]  /*0b40*/  LDG.E.64 R20, desc[UR36][R6.64] ;  /* 0x0000002406147981 */ /* 0x000ea8000c1e1b00 */
[----:B------:R-:W2:Y:S04]  /*0b50*/  LDG.E.64 R26, desc[UR36][R8.64+0x8] ;  /* 0x00000824081a7981 */ /* 0x000ea8000c1e1b00 */
[----:B------:R-:W2:Y:S02]  /*0b60*/  LDG.E.64 R28, desc[UR36][R10.64+0x8] ;  /* 0x000008240a1c7981 */ /* 0x000ea4000c1e1b00 */
[----:B--2---:R-:W-:-:S02]  /*0b70*/  DFMA R26, R20, R26, R28 ;  /* 0x0000001a141a722b */ /* 0x004fc4000000001c */
[----:B------:R-:W2:Y:S05]  /*0b80*/  LDG.E.64 R20, desc[UR36][R10.64+0x10] ;  /* 0x000010240a147981 */ /* 0x000eaa000c1e1b00 */
[----:B------:R1:W-:Y:S04]  /*0b90*/  STG.E.64 desc[UR36][R10.64+0x8], R26 ;  /* 0x0000081a0a007986 */ /* 0x0003e8000c101b24 */
[----:B------:R-:W2:Y:S04]  /*0ba0*/  LDG.E.64 R28, desc[UR36][R6.64] ;  /* 0x00000024061c7981 */ /* 0x000ea8000c1e1b00 */
[----:B0-----:R-:W2:Y:S02]  /*0bb0*/  LDG.E.64 R12, desc[UR36][R8.64+0x10] ;  /* 0x00001024080c7981 */ /* 0x001ea4000c1e1b00 */
[----:B--2---:R-:W-:-:S02]  /*0bc0*/  DFMA R28, R28, R12, R20 ;  /* 0x0000000c1c1c722b */ /* 0x004fc40000000014 */
[----:B------:R-:W2:Y:S05]  /*0bd0*/  LDG.E.64 R20, desc[UR36][R10.64+0x18] ;  /* 0x000018240a147981 */ /* 0x000eaa000c1e1b00 */
[----:B------:R1:W-:Y:S04]  /*0be0*/  STG.E.64 desc[UR36][R10.64+0x10], R28 ;  /* 0x0000101c0a007986 */ /* 0x0003e8000c101b24 */
[----:B------:R-:W2:Y:S04]  /*0bf0*/  LDG.E.64 R14, desc[UR36][R8.64+0x18] ;  /* 0x00001824080e7981 */ /* 0x000ea8000c1e1b00 */
[----:B------:R-:W2:Y:S01]  /*0c00*/  LDG.E.64 R12, desc[UR36][R6.64] ;  /* 0x00000024060c7981 */ /* 0x000ea2000c1e1b00 */
[----:B------:R-:W-:Y:S01]  /*0c10*/  VIADD R16, R16, 0x4 ;  /* 0x0000000410107836 */ /* 0x000fe20000000000 */
[----:B--2---:R-:W-:-:S07]  /*0c20*/  DFMA R12, R12, R14, R20 ;  /* 0x0000000e0c0c722b */ /* 0x004fce0000000014 */
[----:B------:R1:W-:Y:S04]  /*0c30*/  STG.E.64 desc[UR36][R10.64+0x18], R12 ;  /* 0x0000180c0a007986 */ /* 0x0003e8000c101b24 */
.L_x_11:
[----:B------:R-:W-:-:S13]  /*0c40*/  LOP3.LUT P1, R5, R25, 0x3, RZ, 0xc0, !PT ;  /* 0x0000000319057812 */ /* 0x000fda000782c0ff */
[----:B------:R-:W-:Y:S05]  /*0c50*/  @!P1 BRA `(.L_x_10) ;  /* 0x0000000000ac9947 */ /* 0x000fea0003800000 */
[----:B------:R-:W-:Y:S02]  /*0c60*/  ISETP.NE.AND P2, PT, R5, 0x1, PT ;  /* 0x000000010500780c */ /* 0x000fe40003f45270 */
[----:B---3--:R-:W-:-:S04]  /*0c70*/  LOP3.LUT R8, R25, 0x1, RZ, 0xc0, !PT ;  /* 0x0000000119087812 */ /* 0x008fc800078ec0ff */
[----:B------:R-:W-:-:S07]  /*0c80*/  ISETP.NE.U32.AND P1, PT, R8, 0x1, PT ;  /* 0x000000010800780c */ /* 0x000fce0003f25070 */
[----:B------:R-:W-:Y:S06]  /*0c90*/  @!P2 BRA `(.L_x_12) ;  /* 0x00000000006ca947 */ /* 0x000fec0003800000 */
[----:B------:R-:W0:Y:S01]  /*0ca0*/  LDC.64 R8, c[0x0][0x398] ;  /* 0x0000e600ff087b82 */ /* 0x000e220000000a00 */
[----:B------:R-:W-:Y:S01]  /*0cb0*/  IMAD.IADD R21, R3, 0x1, R16 ;  /* 0x0000000103157824 */ /* 0x000fe200078e0210 */
[----:B-1----:R-:W2:Y:S01]  /*0cc0*/  LDG.E.64 R26, desc[UR36][R6.64] ;  /* 0x00000024061a7981 */ /* 0x002ea2000c1e1b00 */
        /* <DEDUP_REMOVED lines=20> */
[----:B------:R-:W2:Y:S01]  /*0e10*/  LDG.E.64 R26, desc[UR36][R12.64+0x8] ;  /* 0x000008240c1a7981 */ /* 0x000ea2000c1e1b00 */
[----:B------:R-:W-:Y:S01]  /*0e20*/  VIADD R16, R16, 0x2 ;  /* 0x0000000210107836 */ /* 0x000fe20000000000 */
[----:B--2---:R-:W-:-:S07]  /*0e30*/  DFMA R20, R20, R10, R26 ;  /* 0x0000000a1414722b */ /* 0x004fce000000001a */
[----:B------:R0:W-:Y:S04]  /*0e40*/  STG.E.64 desc[UR36][R12.64+0x8], R20 ;  /* 0x000008140c007986 */ /* 0x0001e8000c101b24 */
.L_x_12:
[----:B------:R-:W-:Y:S05]  /*0e50*/  @P1 BRA `(.L_x_10) ;  /* 0x00000000002c1947 */ /* 0x000fea0003800000 */
[----:B0-----:R-:W0:Y:S01]  /*0e60*/  LDC.64 R8, c[0x0][0x398] ;  /* 0x0000e600ff087b82 */ /* 0x001e220000000a00 */
[----:B------:R-:W-:Y:S01]  /*0e70*/  IMAD.IADD R3, R3, 0x1, R16 ;  /* 0x0000000103037824 */ /* 0x000fe200078e0210 */
[----:B------:R-:W2:Y:S01]  /*0e80*/  LDG.E.64 R6, desc[UR36][R6.64] ;  /* 0x0000002406067981 */ /* 0x000ea2000c1e1b00 */
[----:B------:R-:W-:-:S05]  /*0e90*/  VIADD R5, R16, UR6 ;  /* 0x0000000610057c36 */ /* 0x000fca0008000000 */
[----:B-1----:R-:W1:Y:S01]  /*0ea0*/  LDC.64 R10, c[0x0][0x3a0] ;  /* 0x0000e800ff0a7b82 */ /* 0x002e620000000a00 */
[----:B0-----:R-:W-:-:S06]  /*0eb0*/  IMAD.WIDE.U32 R8, R3, 0x8, R8 ;  /* 0x0000000803087825 */ /* 0x001fcc00078e0008 */
[----:B------:R-:W2:Y:S01]  /*0ec0*/  LDG.E.64 R8, desc[UR36][R8.64] ;  /* 0x0000002408087981 */ /* 0x000ea2000c1e1b00 */
[----:B-1----:R-:W-:-:S05]  /*0ed0*/  IMAD.WIDE.U32 R10, R5, 0x8, R10 ;  /* 0x00000008050a7825 */ /* 0x002fca00078e000a */
[----:B------:R-:W2:Y:S02]  /*0ee0*/  LDG.E.64 R12, desc[UR36][R10.64] ;  /* 0x000000240a0c7981 */ /* 0x000ea4000c1e1b00 */
[----:B--2---:R-:W-:-:S07]  /*0ef0*/  DFMA R12, R6, R8, R12 ;  /* 0x00000008060c722b */ /* 0x004fce000000000c */
[----:B------:R2:W-:Y:S04]  /*0f00*/  STG.E.64 desc[UR36][R10.64], R12 ;  /* 0x0000000c0a007986 */ /* 0x0005e8000c101b24 */
.L_x_10:
[----:B------:R-:W-:Y:S05]  /*0f10*/  @P0 BRA `(.L_x_13) ;  /* 0xfffffff400a80947 */ /* 0x000fea000383ffff */
[----:B------:R-:W-:Y:S05]  /*0f20*/  BRA.U UP0, `(.L_x_14) ;  /* 0xfffffff5008c7547 */ /* 0x000fea000b83ffff */
.L_x_7:
[----:B------:R-:W4:Y:S02]  /*0f30*/  LDC R17, c[0x0][0x380] ;  /* 0x0000e000ff117b82 */ /* 0x000f240000000800 */
[----:B----4-:R-:W-:-:S13]  /*0f40*/  ISETP.GE.AND P0, PT, R17, 0x1, PT ;  /* 0x000000011100780c */ /* 0x010fda0003f06270 */
[----:B------:R-:W-:Y:S05]  /*0f50*/  @!P0 EXIT ;  /* 0x000000000000894d */ /* 0x000fea0003800000 */
[----:B------:R-:W-:-:S13]  /*0f60*/  ISETP.GE.AND P0, PT, R25, 0x1, PT ;  /* 0x000000011900780c */ /* 0x000fda0003f06270 */
[----:B------:R-:W-:Y:S05]  /*0f70*/  @!P0 BRA `(.L_x_15) ;  /* 0x0000001800448947 */ /* 0x000fea0003800000 */
[C---:B-1----:R-:W-:Y:S01]  /*0f80*/  LOP3.LUT R26, R25.reuse, 0xf, RZ, 0xc0, !PT ;  /* 0x0000000f191a7812 */ /* 0x042fe200078ec0ff */
[----:B------:R-:W-:Y:S01]  /*0f90*/  IMAD.MOV.U32 R24, RZ, RZ, RZ ;  /* 0x000000ffff187224 */ /* 0x000fe200078e00ff */
[----:B------:R-:W-:Y:S01]  /*0fa0*/  LOP3.LUT R25, R25, 0x7, RZ, 0xc0, !PT ;  /* 0x0000000719197812 */ /* 0x000fe200078ec0ff */
[----:B------:R-:W1:Y:S06]  /*0fb0*/  LDCU UR38, c[0x0][0x384] ;  /* 0x00007080ff2677ac */ /* 0x000e6c0008000800 */
.L_x_52:
[----:B------:R-:W4:Y:S01]  /*0fc0*/  LDCU UR4, c[0x0][0x384] ;  /* 0x00007080ff0477ac */ /* 0x000f220008000800 */
[----:B------:R-:W-:Y:S01]  /*0fd0*/  MOV R18, RZ ;  /* 0x000000ff00127202 */ /* 0x000fe20000000f00 */
[----:B----4-:R-:W-:Y:S02]  /*0fe0*/  UISETP.GE.U32.AND UP0, UPT, UR4, 0x10, UPT ;  /* 0x000000100400788c */ /* 0x010fe4000bf06070 */
[----:B------:R-:W-:-:S07]  /*0ff0*/  IMAD R23, R24, UR4, RZ ;  /* 0x0000000418177c24 */ /* 0x000fce000f8e02ff */
[----:B------:R-:W-:Y:S05]  /*1000*/  BRA.U !UP0, `(.L_x_16) ;  /* 0x0000000908c47547 */ /* 0x000fea000b800000 */
[----:B------:R-:W4:Y:S01]  /*1010*/  LDC.64 R2, c[0x0][0x3a0] ;  /* 0x0000e800ff027b82 */ /* 0x000f220000000a00 */
[----:B------:R-:W-:Y:S01]  /*1020*/  ULOP3.LUT UR4, UR4, 0x7ffffff0, URZ, 0xc0, !UPT ;  /* 0x7ffffff004047892 */ /* 0x000fe2000f8ec0ff */
[----:B------:R-:W-:Y:S03]  /*1030*/  BSSY.RECONVERGENT B6, `(.L_x_16) ;  /* 0x00000ae000067945 */ /* 0x000fe60003800200 */
[----:B------:R-:W-:-:S06]  /*1040*/  UIADD3 UR4, UPT, UPT, -UR4, URZ, URZ ;  /* 0x000000ff04047290 */ /* 0x000fcc000fffe1ff */
[----:B------:R-:W-:Y:S02]  /*1050*/  IMAD.U32 R27, RZ, RZ, UR4 ;  /* 0x00000004ff1b7e24 */ /* 0x000fe4000f8e00ff */
[----:B----4-:R-:W-:-:S03]  /*1060*/  IMAD.WIDE.U32 R2, R23, 0x8, R2 ;  /* 0x0000000817027825 */ /* 0x010fc600078e0002 */
[----:B------:R-:W-:-:S05]  /*1070*/  IADD3 R16, P0, PT, R2, 0x40, RZ ;  /* 0x0000004002107810 */ /* 0x000fca0007f1e0ff */
[----:B------:R-:W-:-:S08]  /*1080*/  IMAD.X R17, RZ, RZ, R3, P0 ;  /* 0x000000ffff117224 */ /* 0x000fd000000e0603 */
.L_x_33:
[----:B--2---:R-:W2:Y:S01]  /*1090*/  LDG.E.64 R10, desc[UR36][R16.64+-0x40] ;  /* 0xffffc024100a7981 */ /* 0x004ea2000c1e1b00 */
[----:B------:R-:W-:Y:S01]  /*10a0*/  MOV R2, 0x0 ;  /* 0x0000000000027802 */ /* 0x000fe20000000f00 */
[----:B------:R-:W4:Y:S01]  /*10b0*/  LDCU.64 UR4, c[0x4][0x8] ;  /* 0x01000100ff0477ac */ /* 0x000f220008000a00 */
[----:B------:R-:W-:Y:S01]  /*10c0*/  MOV R6, R22 ;  /* 0x0000001600067202 */ /* 0x000fe20000000f00 */
[----:B------:R-:W-:Y:S01]  /*10d0*/  IMAD.MOV.U32 R7, RZ, RZ, R19 ;  /* 0x000000ffff077224 */ /* 0x000fe200078e0013 */
[----:B0--3--:R0:W3:Y:S01]  /*10e0*/  LDC.64 R8, c[0x4][R2] ;  /* 0x0100000002087b82 */ /* 0x0090e20000000a00 */
[----:B-1----:R-:W-:-:S06]  /*10f0*/  ULOP3.LUT UR6, UR38, 0x7ffffff0, URZ, 0xc0, !UPT ;  /* 0x7ffffff026067892 */ /* 0x002fcc000f8ec0ff */
[----:B------:R-:W-:Y:S02]  /*1100*/  IMAD.U32 R18, RZ, RZ, UR6 ;  /* 0x00000006ff127e24 */ /* 0x000fe4000f8e00ff */
[----:B----4-:R-:W-:Y:S02]  /*1110*/  IMAD.U32 R4, RZ, RZ, UR4 ;  /* 0x00000004ff047e24 */ /* 0x010fe4000f8e00ff */
[----:B------:R-:W-:Y:S01]  /*1120*/  IMAD.U32 R5, RZ, RZ, UR5 ;  /* 0x00000005ff057e24 */ /* 0x000fe2000f8e00ff */
[----:B--23--:R0:W-:Y:S06]  /*1130*/  STL.64 [R1], R10 ;  /* 0x0000000a01007387 */ /* 0x00c1ec0000100a00 */
[----:B------:R-:W-:-:S07]  /*1140*/  LEPC R20, `(.L_x_17) ;  /* 0x000000001014794e */ /* 0x000fce0000000000 */
[----:B0-----:R-:W-:Y:S05]  /*1150*/  CALL.ABS.NOINC R8 ;  /* 0x0000000008007343 */ /* 0x001fea0003c00000 */
.L_x_17:
[----:B------:R-:W2:Y:S01]  /*1160*/  LDG.E.64 R10, desc[UR36][R16.64+-0x38] ;  /* 0xffffc824100a7981 */ /* 0x000ea2000c1e1b00 */
[----:B------:R0:W1:Y:S01]  /*1170*/  LDC.64 R8, c[0x4][R2] ;  /* 0x0100000002087b82 */ /* 0x0000620000000a00 */
[----:B------:R-:W3:Y:S01]  /*1180*/  LDCU.64 UR4, c[0x4][0x8] ;  /* 0x01000100ff0477ac */ /* 0x000ee20008000a00 */
[----:B------:R-:W-:Y:S01]  /*1190*/  MOV R6, R22 ;  /* 0x0000001600067202 */ /* 0x000fe20000000f00 */
[----:B------:R-:W-:Y:S02]  /*11a0*/  IMAD.MOV.U32 R7, RZ, RZ, R19 ;  /* 0x000000ffff077224 */ /* 0x000fe400078e0013 */
[----:B---3--:R-:W-:Y:S02]  /*11b0*/  IMAD.U32 R4, RZ, RZ, UR4 ;  /* 0x00000004ff047e24 */ /* 0x008fe4000f8e00ff */
[----:B------:R-:W-:Y:S01]  /*11c0*/  IMAD.U32 R5, RZ, RZ, UR5 ;  /* 0x00000005ff057e24 */ /* 0x000fe2000f8e00ff */
[----:B-12---:R0:W-:Y:S06]  /*11d0*/  STL.64 [R1], R10 ;  /* 0x0000000a01007387 */ /* 0x0061ec0000100a00 */
[----:B------:R-:W-:-:S07]  /*11e0*/  LEPC R20, `(.L_x_18) ;  /* 0x000000001014794e */ /* 0x000fce0000000000 */
[----:B0-----:R-:W-:Y:S05]  /*11f0*/  CALL.ABS.NOINC R8 ;  /* 0x0000000008007343 */ /* 0x001fea0003c00000 */
.L_x_18:
[----:B------:R-:W2:Y:S01]  /*1200*/  LDG.E.64 R10, desc[UR36][R16.64+-0x30] ;  /* 0xffffd024100a7981 */ /* 0x000ea2000c1e1b00 */
[----:B------:R0:W1:Y:S01]  /*1210*/  LDC.64 R8, c[0x4][R2] ;  /* 0x0100000002087b82 */ /* 0x0000620000000a00 */
[----:B------:R-:W3:Y:S01]  /*1220*/  LDCU.64 UR4, c[0x4][0x8] ;  /* 0x01000100ff0477ac */ /* 0x000ee20008000a00 */
[----:B------:R-:W-:Y:S01]  /*1230*/  IMAD.MOV.U32 R6, RZ, RZ, R22 ;  /* 0x000000ffff067224 */ /* 0x000fe200078e0016 */
[----:B------:R-:W-:Y:S01]  /*1240*/  MOV R7, R19 ;  /* 0x0000001300077202 */ /* 0x000fe20000000f00 */
[----:B---3--:R-:W-:Y:S02]  /*1250*/  IMAD.U32 R4, RZ, RZ, UR4 ;  /* 0x00000004ff047e24 */ /* 0x008fe4000f8e00ff */
[----:B------:R-:W-:Y:S01]  /*1260*/  IMAD.U32 R5, RZ, RZ, UR5 ;  /* 0x00000005ff057e24 */ /* 0x000fe2000f8e00ff */
[----:B-12---:R0:W-:Y:S06]  /*1270*/  STL.64 [R1], R10 ;  /* 0x0000000a01007387 */ /* 0x0061ec0000100a00 */
[----:B------:R-:W-:-:S07]  /*1280*/  LEPC R20, `(.L_x_19) ;  /* 0x000000001014794e */ /* 0x000fce0000000000 */
[----:B0-----:R-:W-:Y:S05]  /*1290*/  CALL.ABS.NOINC R8 ;  /* 0x0000000008007343 */ /* 0x001fea0003c00000 */
.L_x_19:
[----:B------:R-:W2:Y:S01]  /*12a0*/  LDG.E.64 R10, desc[UR36][R16.64+-0x28] ;  /* 0xffffd824100a7981 */ /* 0x000ea2000c1e1b00 */
[----:B------:R0:W1:Y:S01]  /*12b0*/  LDC.64 R8, c[0x4][R2] ;  /* 0x0100000002087b82 */ /* 0x0000620000000a00 */
[----:B------:R-:W3:Y:S01]  /*12c0*/  LDCU.64 UR4, c[0x4][0x8] ;  /* 0x01000100ff0477ac */ /* 0x000ee20008000a00 */
[----:B------:R-:W-:Y:S02]  /*12d0*/  IMAD.MOV.U32 R6, RZ, RZ, R22 ;  /* 0x000000ffff067224 */ /* 0x000fe400078e0016 */
[----:B------:R-:W-:Y:S02]  /*12e0*/  IMAD.MOV.U32 R7, RZ, RZ, R19 ;  /* 0x000000ffff077224 */ /* 0x000fe400078e0013 */
[----:B---3--:R-:W-:Y:S02]  /*12f0*/  IMAD.U32 R4, RZ, RZ, UR4 ;  /* 0x00000004ff047e24 */ /* 0x008fe4000f8e00ff */
[----:B------:R-:W-:Y:S01]  /*1300*/  IMAD.U32 R5, RZ, RZ, UR5 ;  /* 0x00000005ff057e24 */ /* 0x000fe2000f8e00ff */
[----:B-12---:R0:W-:Y:S06]  /*1310*/  STL.64 [R1], R10 ;  /* 0x0000000a01007387 */ /* 0x0061ec0000100a00 */
[----:B------:R-:W-:-:S07]  /*1320*/  LEPC R20, `(.L_x_20) ;  /* 0x000000001014794e */ /* 0x000fce0000000000 */
[----:B0-----:R-:W-:Y:S05]  /*1330*/  CALL.ABS.NOINC R8 ;  /* 0x0000000008007343 */ /* 0x001fea0003c00000 */
.L_x_20:
[----:B------:R-:W2:Y:S01]  /*1340*/  LDG.E.64 R10, desc[UR36][R16.64+-0x20] ;  /* 0xffffe024100a7981 */ /* 0x000ea2000c1e1b00 */
[----:B------:R0:W1:Y:S01]  /*1350*/  LDC.64 R8, c[0x4][R2] ;  /* 0x0100000002087b82 */ /* 0x0000620000000a00 */
[----:B------:R-:W3:Y:S01]  /*1360*/  LDCU.64 UR4, c[0x4][0x8] ;  /* 0x01000100ff0477ac */ /* 0x000ee20008000a00 */
[----:B------:R-:W-:Y:S02]  /*1370*/  IMAD.MOV.U32 R6, RZ, RZ, R22 ;  /* 0x000000ffff067224 */ /* 0x000fe400078e0016 */
[----:B------:R-:W-:Y:S01]  /*1380*/  IMAD.MOV.U32 R7, RZ, RZ, R19 ;  /* 0x000000ffff077224 */ /* 0x000fe200078e0013 */
[----:B---3--:R-:W-:Y:S01]  /*1390*/  MOV R4, UR4 ;  /* 0x0000000400047c02 */ /* 0x008fe20008000f00 */
[----:B------:R-:W-:Y:S01]  /*13a0*/  IMAD.U32 R5, RZ, RZ, UR5 ;  /* 0x00000005ff057e24 */ /* 0x000fe2000f8e00ff */
[----:B-12---:R0:W-:Y:S06]  /*13b0*/  STL.64 [R1], R10 ;  /* 0x0000000a01007387 */ /* 0x0061ec0000100a00 */
[----:B------:R-:W-:-:S07]  /*13c0*/  LEPC R20, `(.L_x_21) ;  /* 0x000000001014794e */ /* 0x000fce0000000000 */
[----:B0-----:R-:W-:Y:S05]  /*13d0*/  CALL.ABS.NOINC R8 ;  /* 0x0000000008007343 */ /* 0x001fea0003c00000 */
.L_x_21:
[----:B------:R-:W2:Y:S01]  /*13e0*/  LDG.E.64 R10, desc[UR36][R16.64+-0x18] ;  /* 0xffffe824100a7981 */ /* 0x000ea2000c1e1b00 */
[----:B------:R0:W1:Y:S01]  /*13f0*/  LDC.64 R8, c[0x4][R2] ;  /* 0x0100000002087b82 */ /* 0x0000620000000a00 */
[----:B------:R-:W3:Y:S01]  /*1400*/  LDCU.64 UR4, c[0x4][0x8] ;  /* 0x01000100ff0477ac */ /* 0x000ee20008000a00 */
[----:B------:R-:W-:Y:S02]  /*1410*/  IMAD.MOV.U32 R6, RZ, RZ, R22 ;  /* 0x000000ffff067224 */ /* 0x000fe400078e0016 */
[----:B------:R-:W-:Y:S02]  /*1420*/  IMAD.MOV.U32 R7, RZ, RZ, R19 ;  /* 0x000000ffff077224 */ /* 0x000fe400078e0013 */
[----:B---3--:R-:W-:Y:S01]  /*1430*/  IMAD.U32 R4, RZ, RZ, UR4 ;  /* 0x00000004ff047e24 */ /* 0x008fe2000f8e00ff */
[----:B------:R-:W-:Y:S01]  /*1440*/  MOV R5, UR5 ;  /* 0x0000000500057c02 */ /* 0x000fe20008000f00 */
[----:B-12---:R0:W-:Y:S06]  /*1450*/  STL.64 [R1], R10 ;  /* 0x0000000a01007387 */ /* 0x0061ec0000100a00 */
[----:B------:R-:W-:-:S07]  /*1460*/  LEPC R20, `(.L_x_22) ;  /* 0x000000001014794e */ /* 0x000fce0000000000 */
[----:B0-----:R-:W-:Y:S05]  /*1470*/  CALL.ABS.NOINC R8 ;  /* 0x0000000008007343 */ /* 0x001fea0003c00000 */
.L_x_22:
        /* <DEDUP_REMOVED lines=10> */
.L_x_23:
        /* <DEDUP_REMOVED lines=10> */
.L_x_24:
        /* <DEDUP_REMOVED lines=10> */
.L_x_25:
        /* <DEDUP_REMOVED lines=10> */
.L_x_26:
        /* <DEDUP_REMOVED lines=10> */
.L_x_27:
        /* <DEDUP_REMOVED lines=10> */
.L_x_28:
        /* <DEDUP_REMOVED lines=10> */
.L_x_29:
        /* <DEDUP_REMOVED lines=10> */
.L_x_30:
        /* <DEDUP_REMOVED lines=10> */
.L_x_31:
[----:B------:R-:W2:Y:S01]  /*1a20*/  LDG.E.64 R8, desc[UR36][R16.64+0x38] ;  /* 0x0000382410087981 */ /* 0x000ea2000c1e1b00 */
[----:B------:R-:W0:Y:S01]  /*1a30*/  LDC.64 R2, c[0x4][R2] ;  /* 0x0100000002027b82 */ /* 0x000e220000000a00 */
[----:B------:R-:W1:Y:S01]  /*1a40*/  LDCU.64 UR4, c[0x4][0x8] ;  /* 0x01000100ff0477ac */ /* 0x000e620008000a00 */
[----:B------:R-:W-:Y:S01]  /*1a50*/  IMAD.MOV.U32 R6, RZ, RZ, R22 ;  /* 0x000000ffff067224 */ /* 0x000fe200078e0016 */
[----:B------:R-:W-:Y:S01]  /*1a60*/  MOV R7, R19 ;  /* 0x0000001300077202 */ /* 0x000fe20000000f00 */
[----:B-1----:R-:W-:Y:S02]  /*1a70*/  IMAD.U32 R4, RZ, RZ, UR4 ;  /* 0x00000004ff047e24 */ /* 0x002fe4000f8e00ff */
[----:B------:R-:W-:Y:S01]  /*1a80*/  IMAD.U32 R5, RZ, RZ, UR5 ;  /* 0x00000005ff057e24 */ /* 0x000fe2000f8e00ff */
[----:B0-2---:R1:W-:Y:S06]  /*1a90*/  STL.64 [R1], R8 ;  /* 0x0000000801007387 */ /* 0x0053ec0000100a00 */
[----:B------:R-:W-:-:S07]  /*1aa0*/  LEPC R20, `(.L_x_32) ;  /* 0x000000001014794e */ /* 0x000fce0000000000 */
[----:B-1----:R-:W-:Y:S05]  /*1ab0*/  CALL.ABS.NOINC R2 ;  /* 0x0000000002007343 */ /* 0x002fea0003c00000 */
.L_x_32:
[----:B------:R-:W-:Y:S01]  /*1ac0*/  VIADD R27, R27, 0x10 ;  /* 0x000000101b1b7836 */ /* 0x000fe20000000000 */
[----:B------:R-:W-:-:S04]  /*1ad0*/  IADD3 R16, P1, PT, R16, 0x80, RZ ;  /* 0x0000008010107810 */ /* 0x000fc80007f3e0ff */
[----:B------:R-:W-:Y:S01]  /*1ae0*/  ISETP.NE.AND P0, PT, R27, RZ, PT ;  /* 0x000000ff1b00720c */ /* 0x000fe20003f05270 */
[----:B------:R-:W-:-:S12]  /*1af0*/  IMAD.X R17, RZ, RZ, R17, P1 ;  /* 0x000000ffff117224 */ /* 0x000fd800008e0611 */
[----:B------:R-:W-:Y:S05]  /*1b00*/  @P0 BRA `(.L_x_33) ;  /* 0xfffffff400600947 */ /* 0x000fea000383ffff */
[----:B------:R-:W-:Y:S05]  /*1b10*/  BSYNC.RECONVERGENT B6 ;  /* 0x0000000000067941 */ /* 0x000fea0003800200 */
.L_x_16:
[----:B------:R-:W-:-:S13]  /*1b20*/  ISETP.NE.AND P0, PT, R26, RZ, PT ;  /* 0x000000ff1a00720c */ /* 0x000fda0003f05270 */
[----:B------:R-:W-:Y:S05]  /*1b30*/  @!P0 BRA `(.L_x_34) ;  /* 0x0000000c00208947 */ /* 0x000fea0003800000 */
[----:B------:R-:W4:Y:S01]  /*1b40*/  LDCU UR4, c[0x0][0x2f8] ;  /* 0x00005f00ff0477ac */ /* 0x000f220008000800 */
[----:B------:R-:W-:-:S05]  /*1b50*/  VIADD R0, R26, 0xffffffff ;  /* 0xffffffff1a007836 */ /* 0x000fca0000000000 */
[----:B------:R-:W-:Y:S02]  /*1b60*/  ISETP.GE.U32.AND P0, PT, R0, 0x7, PT ;  /* 0x000000070000780c */ /* 0x000fe40003f06070 */
[----:B----4-:R-:W-:-:S11]  /*1b70*/  IADD3 R2, PT, PT, R22, -UR4, RZ ;  /* 0x8000000416027c10 */ /* 0x010fd6000fffe0ff */
[----:B------:R-:W-:Y:S05]  /*1b80*/  @!P0 BRA `(.L_x_35) ;  /* 0x0000000400688947 */ /* 0x000fea0003800000 */
[----:B--2---:R-:W2:Y:S01]  /*1b90*/  LDC.64 R10, c[0x0][0x3a0] ;  /* 0x0000e800ff0a7b82 */ /* 0x004ea20000000a00 */
[----:B------:R-:W-:Y:S01]  /*1ba0*/  IMAD.IADD R3, R23, 0x1, R18 ;  /* 0x0000000117037824 */ /* 0x000fe200078e0212 */
[----:B------:R-:W-:Y:S01]  /*1bb0*/  MOV R27, 0x0 ;  /* 0x00000000001b7802 */ /* 0x000fe20000000f00 */
[----:B------:R-:W4:Y:S02]  /*1bc0*/  LDCU.64 UR4, c[0x4][0x8] ;  /* 0x01000100ff0477ac */ /* 0x000f240008000a00 */
[----:B--2---:R-:W-:-:S06]  /*1bd0*/  IMAD.WIDE.U32 R10, R3, 0x8, R10 ;  /* 0x00000008030a7825 */ /* 0x004fcc00078e000a */
[----:B------:R-:W2:Y:S01]  /*1be0*/  LDG.E.64 R10, desc[UR36][R10.64] ;  /* 0x000000240a0a7981 */ /* 0x000ea2000c1e1b00 */
[----:B0--3--:R0:W3:Y:S01]  /*1bf0*/  LDC.64 R8, c[0x4][R27] ;  /* 0x010000001b087b82 */ /* 0x0090e20000000a00 */
[----:B----4-:R-:W-:Y:S01]  /*1c00*/  IMAD.U32 R4, RZ, RZ, UR4 ;  /* 0x00000004ff047e24 */ /* 0x010fe2000f8e00ff */
[----:B------:R-:W-:Y:S01]  /*1c10*/  MOV R6, R22 ;  /* 0x0000001600067202 */ /* 0x000fe20000000f00 */
[----:B------:R-:W-:Y:S02]  /*1c20*/  IMAD.U32 R5, RZ, RZ, UR5 ;  /* 0x00000005ff057e24 */ /* 0x000fe4000f8e00ff */
[----:B------:R-:W-:Y:S01]  /*1c30*/  IMAD.MOV.U32 R7, RZ, RZ, R19 ;  /* 0x000000ffff077224 */ /* 0x000fe200078e0013 */
[----:B--23--:R0:W-:Y:S06]  /*1c40*/  STL.64 [R2], R10 ;  /* 0x0000000a02007387 */ /* 0x00c1ec0000100a00 */
[----:B------:R-:W-:-:S07]  /*1c50*/  LEPC R20, `(.L_x_36) ;  /* 0x000000001014794e */ /* 0x000fce0000000000 */
[----:B01----:R-:W-:Y:S05]  /*1c60*/  CALL.ABS.NOINC R8 ;  /* 0x0000000008007343 */ /* 0x003fea0003c00000 */
.L_x_36:
[----:B------:R-:W0:Y:S01]  /*1c70*/  LDCU.64 UR4, c[0x0][0x3a0] ;  /* 0x00007400ff0477ac */ /* 0x000e220008000a00 */
[----:B------:R-:W-:-:S05]  /*1c80*/  IADD3 R0, P0, PT, R23, R18, RZ ;  /* 0x0000001217007210 */ /* 0x000fca0007f1e0ff */
[----:B------:R-:W-:Y:S01]  /*1c90*/  IMAD.X R3, RZ, RZ, RZ, P0 ;  /* 0x000000ffff037224 */ /* 0x000fe200000e06ff */
[----:B0-----:R-:W-:-:S04]  /*1ca0*/  LEA R16, P0, R0, UR4, 0x3 ;  /* 0x0000000400107c11 */ /* 0x001fc8000f8018ff */
[----:B------:R-:W-:Y:S01]  /*1cb0*/  LEA.HI.X R17, R0, UR5, R3, 0x3, P0 ;  /* 0x0000000500117c11 */ /* 0x000fe200080f1c03 */
[----:B------:R0:W1:Y:S01]  /*1cc0*/  LDC.64 R8, c[0x4][R27] ;  /* 0x010000001b087b82 */ /* 0x0000620000000a00 */
[----:B------:R-:W2:Y:S03]  /*1cd0*/  LDCU.64 UR4, c[0x4][0x8] ;  /* 0x01000100ff0477ac */ /* 0x000ea60008000a00 */
[----:B------:R-:W3:Y:S01]  /*1ce0*/  LDG.E.64 R10, desc[UR36][R16.64+0x8] ;  /* 0x00000824100a7981 */ /* 0x000ee2000c1e1b00 */
[----:B------:R-:W-:Y:S02]  /*1cf0*/  IMAD.MOV.U32 R6, RZ, RZ, R22 ;  /* 0x000000ffff067224 */ /* 0x000fe400078e0016 */
[----:B------:R-:W-:Y:S02]  /*1d00*/  IMAD.MOV.U32 R7, RZ, RZ, R19 ;  /* 0x000000ffff077224 */ /* 0x000fe400078e0013 */
[----:B--2---:R-:W-:Y:S01]  /*1d10*/  IMAD.U32 R4, RZ, RZ, UR4 ;  /* 0x00000004ff047e24 */ /* 0x004fe2000f8e00ff */
[----:B------:R-:W-:Y:S01]  /*1d20*/  MOV R5, UR5 ;  /* 0x0000000500057c02 */ /* 0x000fe20008000f00 */
[----:B-1-3--:R0:W-:Y:S06]  /*1d30*/  STL.64 [R2], R10 ;  /* 0x0000000a02007387 */ /* 0x00a1ec0000100a00 */
[----:B------:R-:W-:-:S07]  /*1d40*/  LEPC R20, `(.L_x_37) ;  /* 0x000000001014794e */ /* 0x000fce0000000000 */
[----:B0-----:R-:W-:Y:S05]  /*1d50*/  CALL.ABS.NOINC R8 ;  /* 0x0000000008007343 */ /* 0x001fea0003c00000 */
.L_x_37:
        /* <DEDUP_REMOVED lines=10> */
.L_x_38:
        /* <DEDUP_REMOVED lines=10> */
.L_x_39:
        /* <DEDUP_REMOVED lines=10> */
.L_x_40:
        /* <DEDUP_REMOVED lines=10> */
.L_x_41:
        /* <DEDUP_REMOVED lines=10> */
.L_x_42:
        /* <DEDUP_REMOVED lines=10> */
.L_x_43:
[----:B------:R-:W-:-:S07]  /*2120*/  VIADD R18, R18, 0x8 ;  /* 0x0000000812127836 */ /* 0x000fce0000000000 */
.L_x_35:
[----:B------:R-:W-:-:S13]  /*2130*/  ISETP.NE.AND P0, PT, R25, RZ, PT ;  /* 0x000000ff1900720c */ /* 0x000fda0003f05270 */
[----:B------:R-:W-:Y:S05]  /*2140*/  @!P0 BRA `(.L_x_34) ;  /* 0x00000004009c8947 */ /* 0x000fea0003800000 */
[----:B------:R-:W-:-:S04]  /*2150*/  IADD3 R0, PT, PT, R25, -0x1, RZ ;  /* 0xffffffff19007810 */ /* 0x000fc80007ffe0ff */
[----:B------:R-:W-:-:S13]  /*2160*/  ISETP.GE.U32.AND P0, PT, R0, 0x3, PT ;  /* 0x000000030000780c */ /* 0x000fda0003f06070 */
        /* <DEDUP_REMOVED lines=15> */
.L_x_45:
        /* <DEDUP_REMOVED lines=15> */
.L_x_46:
        /* <DEDUP_REMOVED lines=10> */
.L_x_47:
        /* <DEDUP_REMOVED lines=10> */
.L_x_48:
[----:B------:R-:W-:-:S07]  /*2490*/  VIADD R18, R18, 0x4 ;  /* 0x0000000412127836 */ /* 0x000fce0000000000 */
.L_x_44:
[----:B------:R-:W4:Y:S02]  /*24a0*/  LDC R17, c[0x0][0x384] ;  /* 0x0000e100ff117b82 */ /* 0x000f240000000800 */
[----:B----4-:R-:W-:-:S13]  /*24b0*/  LOP3.LUT P0, R17, R17, 0x3, RZ, 0xc0, !PT ;  /* 0x0000000311117812 */ /* 0x010fda000780c0ff */
[----:B------:R-:W-:Y:S05]  /*24c0*/  @!P0 BRA `(.L_x_34) ;  /* 0x0000000000bc8947 */ /* 0x000fea0003800000 */
[----:B--2---:R-:W2:Y:S01]  /*24d0*/  LDC.64 R10, c[0x0][0x3a0] ;  /* 0x0000e800ff0a7b82 */ /* 0x004ea20000000a00 */
[----:B------:R-:W-:Y:S01]  /*24e0*/  IADD3 R3, PT, PT, R23, R18, RZ ;  /* 0x0000001217037210 */ /* 0x000fe20007ffe0ff */
[----:B------:R-:W0:Y:S04]  /*24f0*/  LDCU.64 UR4, c[0x4][0x8] ;  /* 0x01000100ff0477ac */ /* 0x000e280008000a00 */
[----:B--2---:R-:W-:-:S06]  /*2500*/  IMAD.WIDE.U32 R10, R3, 0x8, R10 ;  /* 0x00000008030a7825 */ /* 0x004fcc00078e000a */
[----:B------:R-:W2:Y:S01]  /*2510*/  LDG.E.64 R10, desc[UR36][R10.64] ;  /* 0x000000240a0a7981 */ /* 0x000ea2000c1e1b00 */
[----:B------:R-:W-:Y:S01]  /*2520*/  MOV R16, 0x0 ;  /* 0x0000000000107802 */ /* 0x000fe20000000f00 */
[----:B0-----:R-:W-:Y:S01]  /*2530*/  IMAD.U32 R4, RZ, RZ, UR4 ;  /* 0x00000004ff047e24 */ /* 0x001fe2000f8e00ff */
[----:B------:R-:W-:Y:S01]  /*2540*/  ISETP.NE.AND P0, PT, R17, 0x1, PT ;  /* 0x000000011100780c */ /* 0x000fe20003f05270 */
[----:B------:R-:W-:Y:S01]  /*2550*/  IMAD.U32 R5, RZ, RZ, UR5 ;  /* 0x00000005ff057e24 */ /* 0x000fe2000f8e00ff */
[----:B---3--:R0:W3:Y:S01]  /*2560*/  LDC.64 R8, c[0x4][R16] ;  /* 0x0100000010087b82 */ /* 0x0080e20000000a00 */
[----:B------:R-:W-:Y:S01]  /*2570*/  IMAD.MOV.U32 R6, RZ, RZ, R22 ;  /* 0x000000ffff067224 */ /* 0x000fe200078e0016 */
[----:B------:R-:W-:Y:S02]  /*2580*/  P2R R0, PR, RZ, 0x1 ;  /* 0x00000001ff007803 */ /* 0x000fe40000000000 */
[----:B------:R-:W-:Y:S01]  /*2590*/  MOV R7, R19 ;  /* 0x0000001300077202 */ /* 0x000fe20000000f00 */
[----:B--23--:R0:W-:Y:S06]  /*25a0*/  STL.64 [R2], R10 ;  /* 0x0000000a02007387 */ /* 0x00c1ec0000100a00 */
[----:B------:R-:W-:-:S07]  /*25b0*/  LEPC R20, `(.L_x_49) ;  /* 0x000000001014794e */ /* 0x000fce0000000000 */
[----:B01----:R-:W-:Y:S05]  /*25c0*/  CALL.ABS.NOINC R8 ;  /* 0x0000000008007343 */ /* 0x003fea0003c00000 */
.L_x_49:
[----:B------:R-:W-:-:S13]  /*25d0*/  ISETP.NE.AND P6, PT, R17, 0x1, PT ;  /* 0x000000011100780c */ /* 0x000fda0003fc5270 */
[----:B------:R-:W-:Y:S05]  /*25e0*/  @!P6 BRA `(.L_x_34) ;  /* 0x000000000074e947 */ /* 0x000fea0003800000 */
        /* <DEDUP_REMOVED lines=8> */
[----:B------:R-:W-:Y:S01]  /*2670*/  ISETP.NE.AND P0, PT, R17, 0x2, PT ;  /* 0x000000021100780c */ /* 0x000fe20003f05270 */
[----:B------:R-:W-:Y:S01]  /*2680*/  IMAD.MOV.U32 R7, RZ, RZ, R19 ;  /* 0x000000ffff077224 */ /* 0x000fe200078e0013 */
[----:B------:R-:W-:Y:S02]  /*2690*/  MOV R6, R22 ;  /* 0x0000001600067202 */ /* 0x000fe40000000f00 */
[----:B------:R-:W-:Y:S01]  /*26a0*/  P2R R17, PR, RZ, 0x1 ;  /* 0x00000001ff117803 */ /* 0x000fe20000000000 */
[----:B--2---:R-:W-:-:S02]  /*26b0*/  IMAD.U32 R4, RZ, RZ, UR4 ;  /* 0x00000004ff047e24 */ /* 0x004fc4000f8e00ff */
[----:B------:R-:W-:Y:S01]  /*26c0*/  IMAD.U32 R5, RZ, RZ, UR5 ;  /* 0x00000005ff057e24 */ /* 0x000fe2000f8e00ff */
[----:B-1-3--:R0:W-:Y:S06]  /*26d0*/  STL.64 [R2], R10 ;  /* 0x0000000a02007387 */ /* 0x00a1ec0000100a00 */
[----:B------:R-:W-:-:S07]  /*26e0*/  LEPC R20, `(.L_x_50) ;  /* 0x000000001014794e */ /* 0x000fce0000000000 */
[----:B0-----:R-:W-:Y:S05]  /*26f0*/  CALL.ABS.NOINC R8 ;  /* 0x0000000008007343 */ /* 0x001fea0003c00000 */
.L_x_50:
[----:B------:R-:W-:-:S13]  /*2700*/  ISETP.NE.AND P6, PT, R17, RZ, PT ;  /* 0x000000ff1100720c */ /* 0x000fda0003fc5270 */
[----:B------:R-:W-:Y:S05]  /*2710*/  @!P6 BRA `(.L_x_34) ;  /* 0x000000000028e947 */ /* 0x000fea0003800000 */
[----:B------:R-:W2:Y:S01]  /*2720*/  LDG.E.64 R28, desc[UR36][R28.64+0x10] ;  /* 0x000010241c1c7981 */ /* 0x000ea2000c1e1b00 */
[----:B------:R-:W0:Y:S01]  /*2730*/  LDC.64 R16, c[0x4][R16] ;  /* 0x0100000010107b82 */ /* 0x000e220000000a00 */
[----:B------:R-:W1:Y:S01]  /*2740*/  LDCU.64 UR4, c[0x4][0x8] ;  /* 0x01000100ff0477ac */ /* 0x000e620008000a00 */
[----:B------:R-:W-:Y:S01]  /*2750*/  MOV R6, R22 ;  /* 0x0000001600067202 */ /* 0x000fe20000000f00 */
[----:B------:R-:W-:Y:S02]  /*2760*/  IMAD.MOV.U32 R7, RZ, RZ, R19 ;  /* 0x000000ffff077224 */ /* 0x000fe400078e0013 */
[----:B-1----:R-:W-:Y:S02]  /*2770*/  IMAD.U32 R4, RZ, RZ, UR4 ;  /* 0x00000004ff047e24 */ /* 0x002fe4000f8e00ff */
[----:B------:R-:W-:Y:S01]  /*2780*/  IMAD.U32 R5, RZ, RZ, UR5 ;  /* 0x00000005ff057e24 */ /* 0x000fe2000f8e00ff */
[----:B0-2---:R1:W-:Y:S06]  /*2790*/  STL.64 [R2], R28 ;  /* 0x0000001c02007387 */ /* 0x0053ec0000100a00 */
[----:B------:R-:W-:-:S07]  /*27a0*/  LEPC R20, `(.L_x_34) ;  /* 0x000000001014794e */ /* 0x000fce0000000000 */
[----:B-1----:R-:W-:Y:S05]  /*27b0*/  CALL.ABS.NOINC R16 ;  /* 0x0000000010007343 */ /* 0x002fea0003c00000 */
.L_x_34:
[----:B------:R-:W-:Y:S01]  /*27c0*/  MOV R0, 0x0 ;  /* 0x0000000000007802 */ /* 0x000fe20000000f00 */
[----:B------:R-:W0:Y:S01]  /*27d0*/  LDCU.64 UR4, c[0x4][0x10] ;  /* 0x01000200ff0477ac */ /* 0x000e220008000a00 */
[----:B------:R-:W-:Y:S02]  /*27e0*/  CS2R R6, SRZ ;  /* 0x0000000000067805 */ /* 0x000fe4000001ff00 */
[----:B------:R4:W1:Y:S01]  /*27f0*/  LDC.64 R2, c[0x4][R0] ;  /* 0x0100000000027b82 */ /* 0x0008620000000a00 */
[----:B0-2---:R-:W-:Y:S02]  /*2800*/  IMAD.U32 R4, RZ, RZ, UR4 ;  /* 0x00000004ff047e24 */ /* 0x005fe4000f8e00ff */
[----:B----4-:R-:W-:-:S07]  /*2810*/  IMAD.U32 R5, RZ, RZ, UR5 ;  /* 0x00000005ff057e24 */ /* 0x010fce000f8e00ff */
[----:B---3--:R-:W-:-:S07]  /*2820*/  LEPC R20, `(.L_x_51) ;  /* 0x000000001014794e */ /* 0x008fce0000000000 */
[----:B-1----:R-:W-:Y:S05]  /*2830*/  CALL.ABS.NOINC R2 ;  /* 0x0000000002007343 */ /* 0x002fea0003c00000 */
.L_x_51:
[----:B------:R-:W0:Y:S01]  /*2840*/  LDCU UR4, c[0x0][0x380] ;  /* 0x00007000ff0477ac */ /* 0x000e220008000800 */
[----:B------:R-:W-:-:S04]  /*2850*/  IADD3 R24, PT, PT, R24, 0x1, RZ ;  /* 0x0000000118187810 */ /* 0x000fc80007ffe0ff */
[----:B0-----:R-:W-:-:S13]  /*2860*/  ISETP.NE.AND P0, PT, R24, UR4, PT ;  /* 0x0000000418007c0c */ /* 0x001fda000bf05270 */
[----:B------:R-:W-:Y:S05]  /*2870*/  @!P0 EXIT ;  /* 0x000000000000894d */ /* 0x000fea0003800000 */
[----:B------:R-:W-:Y:S05]  /*2880*/  BRA `(.L_x_52) ;  /* 0xffffffe400cc7947 */ /* 0x000fea000383ffff */
.L_x_15:
[C---:B------:R-:W-:Y:S02]  /*2890*/  ISETP.GE.U32.AND P0, PT, R17.reuse, 0x4, PT ;  /* 0x000000041100780c */ /* 0x040fe40003f06070 */
[----:B------:R-:W-:-:S11]  /*28a0*/  LOP3.LUT R18, R17, 0x3, RZ, 0xc0, !PT ;  /* 0x0000000311127812 */ /* 0x000fd600078ec0ff */
[----:B------:R-:W-:Y:S05]  /*28b0*/  @!P0 BRA `(.L_x_53) ;  /* 0x0000000000988947 */ /* 0x000fea0003800000 */
[----:B------:R-:W-:Y:S01]  /*28c0*/  BSSY.RECONVERGENT B6, `(.L_x_53) ;  /* 0x0000025000067945 */ /* 0x000fe20003800200 */
[----:B------:R-:W-:Y:S01]  /*28d0*/  LOP3.LUT R17, R17, 0x7ffffffc, RZ, 0xc0, !PT ;  /* 0x7ffffffc11117812 */ /* 0x000fe200078ec0ff */
[----:B------:R-:W-:-:S07]  /*28e0*/  IMAD.MOV.U32 R16, RZ, RZ, RZ ;  /* 0x000000ffff107224 */ /* 0x000fce00078e00ff */
.L_x_58:
[----:B------:R-:W-:Y:S01]  /*28f0*/  MOV R2, 0x0 ;  /* 0x0000000000027802 */ /* 0x000fe20000000f00 */
[----:B------:R-:W2:Y:S01]  /*2900*/  LDCU.64 UR4, c[0x4][0x10] ;  /* 0x01000200ff0477ac */ /* 0x000ea20008000a00 */
[----:B------:R-:W-:Y:S01]  /*2910*/  VIADD R16, R16, 0x4 ;  /* 0x0000000410107836 */ /* 0x000fe20000000000 */
[----:B------:R-:W-:Y:S01]  /*2920*/  CS2R R6, SRZ ;  /* 0x0000000000067805 */ /* 0x000fe2000001ff00 */
[----:B01-3--:R0:W1:Y:S03]  /*2930*/  LDC.64 R8, c[0x4][R2] ;  /* 0x0100000002087b82 */ /* 0x00b0660000000a00 */
[----:B------:R-:W-:-:S04]  /*2940*/  ISETP.NE.AND P0, PT, R16, R17, PT ;  /* 0x000000111000720c */ /* 0x000fc80003f05270 */
[----:B------:R-:W-:Y:S01]  /*2950*/  P2R R19, PR, RZ, 0x1 ;  /* 0x00000001ff137803 */ /* 0x000fe20000000000 */
[----:B--2---:R-:W-:Y:S01]  /*2960*/  IMAD.U32 R4, RZ, RZ, UR4 ;  /* 0x00000004ff047e24 */ /* 0x004fe2000f8e00ff */
[----:B0-----:R-:W-:-:S07]  /*2970*/  MOV R5, UR5 ;  /* 0x0000000500057c02 */ /* 0x001fce0008000f00 */
[----:B------:R-:W-:-:S07]  /*2980*/  LEPC R20, `(.L_x_54) ;  /* 0x000000001014794e */ /* 0x000fce0000000000 */
[----:B-1----:R-:W-:Y:S05]  /*2990*/  CALL.ABS.NOINC R8 ;  /* 0x0000000008007343 */ /* 0x002fea0003c00000 */
.L_x_54:
[----:B------:R0:W1:Y:S01]  /*29a0*/  LDC.64 R8, c[0x4][R2] ;  /* 0x0100000002087b82 */ /* 0x0000620000000a00 */
[----:B------:R-:W2:Y:S01]  /*29b0*/  LDCU.64 UR4, c[0x4][0x10] ;  /* 0x01000200ff0477ac */ /* 0x000ea20008000a00 */
[----:B------:R-:W-:Y:S01]  /*29c0*/  CS2R R6, SRZ ;  /* 0x0000000000067805 */ /* 0x000fe2000001ff00 */
[----:B--2---:R-:W-:Y:S02]  /*29d0*/  IMAD.U32 R4, RZ, RZ, UR4 ;  /* 0x00000004ff047e24 */ /* 0x004fe4000f8e00ff */
[----:B0-----:R-:W-:-:S07]  /*29e0*/  IMAD.U32 R5, RZ, RZ, UR5 ;  /* 0x00000005ff057e24 */ /* 0x001fce000f8e00ff */
[----:B------:R-:W-:-:S07]  /*29f0*/  LEPC R20, `(.L_x_55) ;  /* 0x000000001014794e */ /* 0x000fce0000000000 */
[----:B-1----:R-:W-:Y:S05]  /*2a00*/  CALL.ABS.NOINC R8 ;  /* 0x0000000008007343 */ /* 0x002fea0003c00000 */
.L_x_55:
[----:B------:R0:W1:Y:S01]  /*2a10*/  LDC.64 R8, c[0x4][R2] ;  /* 0x0100000002087b82 */ /* 0x0000620000000a00 */
[----:B------:R-:W2:Y:S01]  /*2a20*/  LDCU.64 UR4, c[0x4][0x10] ;  /* 0x01000200ff0477ac */ /* 0x000ea20008000a00 */
[----:B------:R-:W-:Y:S01]  /*2a30*/  CS2R R6, SRZ ;  /* 0x0000000000067805 */ /* 0x000fe2000001ff00 */
[----:B--2---:R-:W-:Y:S01]  /*2a40*/  IMAD.U32 R4, RZ, RZ, UR4 ;  /* 0x00000004ff047e24 */ /* 0x004fe2000f8e00ff */
[----:B0-----:R-:W-:-:S07]  /*2a50*/  MOV R5, UR5 ;  /* 0x0000000500057c02 */ /* 0x001fce0008000f00 */
[----:B------:R-:W-:-:S07]  /*2a60*/  LEPC R20, `(.L_x_56) ;  /* 0x000000001014794e */ /* 0x000fce0000000000 */
[----:B-1----:R-:W-:Y:S05]  /*2a70*/  CALL.ABS.NOINC R8 ;  /* 0x0000000008007343 */ /* 0x002fea0003c00000 */
.L_x_56:
[----:B------:R-:W0:Y:S01]  /*2a80*/  LDC.64 R2, c[0x4][R2] ;  /* 0x0100000002027b82 */ /* 0x000e220000000a00 */
[----:B------:R-:W1:Y:S01]  /*2a90*/  LDCU.64 UR4, c[0x4][0x10] ;  /* 0x01000200ff0477ac */ /* 0x000e620008000a00 */
[----:B------:R-:W-:Y:S01]  /*2aa0*/  CS2R R6, SRZ ;  /* 0x0000000000067805 */ /* 0x000fe2000001ff00 */
[----:B-1----:R-:W-:Y:S02]  /*2ab0*/  IMAD.U32 R4, RZ, RZ, UR4 ;  /* 0x00000004ff047e24 */ /* 0x002fe4000f8e00ff */
[----:B------:R-:W-:-:S07]  /*2ac0*/  IMAD.U32 R5, RZ, RZ, UR5 ;  /* 0x00000005ff057e24 */ /* 0x000fce000f8e00ff */
[----:B------:R-:W-:-:S07]  /*2ad0*/  LEPC R20, `(.L_x_57) ;  /* 0x000000001014794e */ /* 0x000fce0000000000 */
[----:B0-----:R-:W-:Y:S05]  /*2ae0*/  CALL.ABS.NOINC R2 ;  /* 0x0000000002007343 */ /* 0x001fea0003c00000 */
.L_x_57:
[----:B------:R-:W-:-:S13]  /*2af0*/  ISETP.NE.AND P6, PT, R19, RZ, PT ;  /* 0x000000ff1300720c */ /* 0x000fda0003fc5270 */
[----:B------:R-:W-:Y:S05]  /*2b00*/  @P6 BRA `(.L_x_58) ;  /* 0xfffffffc00786947 */ /* 0x000fea000383ffff */
[----:B------:R-:W-:Y:S05]  /*2b10*/  BSYNC.RECONVERGENT B6 ;  /* 0x0000000000067941 */ /* 0x000fea0003800200 */
.L_x_53:
[----:B------:R-:W-:-:S13]  /*2b20*/  ISETP.NE.AND P0, PT, R18, RZ, PT ;  /* 0x000000ff1200720c */ /* 0x000fda0003f05270 */
[----:B------:R-:W-:Y:S05]  /*2b30*/  @!P0 EXIT ;  /* 0x000000000000894d */ /* 0x000fea0003800000 */
[----:B------:R-:W-:-:S07]  /*2b40*/  IMAD.MOV.U32 R17, RZ, RZ, RZ ;  /* 0x000000ffff117224 */ /* 0x000fce00078e00ff */
.L_x_60:
[----:B------:R-:W-:Y:S01]  /*2b50*/  MOV R0, 0x0 ;  /* 0x0000000000007802 */ /* 0x000fe20000000f00 */
[----:B------:R-:W0:Y:S01]  /*2b60*/  LDCU.64 UR4, c[0x4][0x10] ;  /* 0x01000200ff0477ac */ /* 0x000e220008000a00 */
[----:B------:R-:W-:Y:S02]  /*2b70*/  IADD3 R17, PT, PT, R17, 0x1, RZ ;  /* 0x0000000111117810 */ /* 0x000fe40007ffe0ff */
[----:B------:R-:W-:Y:S01]  /*2b80*/  CS2R R6, SRZ ;  /* 0x0000000000067805 */ /* 0x000fe2000001ff00 */
[----:B------:R4:W3:Y:S01]  /*2b90*/  LDC.64 R2, c[0x4][R0] ;  /* 0x0100000000027b82 */ /* 0x0008e20000000a00 */
[----:B------:R-:W-:-:S04]  /*2ba0*/  ISETP.NE.AND P0, PT, R17, R18, PT ;  /* 0x000000121100720c */ /* 0x000fc80003f05270 */
[----:B------:R-:W-:Y:S01]  /*2bb0*/  P2R R16, PR, RZ, 0x1 ;  /* 0x00000001ff107803 */ /* 0x000fe20000000000 */
[----:B012---:R-:W-:Y:S02]  /*2bc0*/  IMAD.U32 R4, RZ, RZ, UR4 ;  /* 0x00000004ff047e24 */ /* 0x007fe4000f8e00ff */
[----:B----4-:R-:W-:-:S07]  /*2bd0*/  IMAD.U32 R5, RZ, RZ, UR5 ;  /* 0x00000005ff057e24 */ /* 0x010fce000f8e00ff */
[----:B---3--:R-:W-:-:S07]  /*2be0*/  LEPC R20, `(.L_x_59) ;  /* 0x000000001014794e */ /* 0x008fce0000000000 */
[----:B------:R-:W-:Y:S05]  /*2bf0*/  CALL.ABS.NOINC R2 ;  /* 0x0000000002007343 */ /* 0x000fea0003c00000 */
.L_x_59:
[----:B------:R-:W-:-:S13]  /*2c00*/  ISETP.NE.AND P6, PT, R16, RZ, PT ;  /* 0x000000ff1000720c */ /* 0x000fda0003fc5270 */
[----:B------:R-:W-:Y:S05]  /*2c10*/  @P6 BRA `(.L_x_60) ;  /* 0xfffffffc00cc6947 */ /* 0x000fea000383ffff */
[----:B------:R-:W-:Y:S05]  /*2c20*/  EXIT ;  /* 0x000000000000794d */ /* 0x000fea0003800000 */
.L_x_61:
[----:B------:R-:W-:-:S00]  /*2c30*/  BRA `(.L_x_61) ;  /* 0xfffffffc00fc7947 */ /* 0x000fc0000383ffff */
[----:B------:R-:W-:-:S00]  /*2c40*/  NOP ;  /* 0x0000000000007918 */ /* 0x000fc00000000000 */
        /* <DEDUP_REMOVED lines=11> */
.L_x_62:


//--------------------- .nv.global.init           --------------------------
	.section	.nv.global.init,"aw",@progbits
.nv.global.init:
	.type		$str$1,@object
	.size		$str$1,($str - $str$1)
$str$1:
        /*0000*/ 	.byte	0x0a, 0x00
	.type		$str,@object
	.size		$str,(.L_0 - $str)
$str:
        /*0002*/ 	.byte	0x25, 0x2e, 0x32, 0x6c, 0x66, 0x20, 0x00
.L_0:


//--------------------- .nv.shared.reserved.0     --------------------------
	.section	.nv.shared.reserved.0,"aw",@nobits
	.weak		__nv_reservedSMEM_offset_0_alias
	.size		__nv_reservedSMEM_offset_0_alias, 0, 64
	.other		__nv_reservedSMEM_offset_0_alias,@"STO_CUDA_RESERVED_SHARED STV_DEFAULT"
__nv_reservedSMEM_offset_0_alias:
	.zero		0
	.zero		64


//--------------------- .nv.constant0._Z15matmult_kernel1iiiPdS_S_ --------------------------
	.section	.nv.constant0._Z15matmult_kernel1iiiPdS_S_,"a",@progbits
	.sectionflags	@""
	.align	4
.nv.constant0._Z15matmult_kernel1iiiPdS_S_:
	.zero		936


//--------------------- SYMBOLS --------------------------

	.type		.nv.reservedSmem.offset0,@object
	.size		.nv.reservedSmem.offset0,0x4
	.type		vprintf,@function
